	.target	sm_100a

	.elftype	@"ET_EXEC"


//--------------------- .note.nv.tkinfo           --------------------------
	.section	.note.nv.tkinfo,"",@"SHT_NOTE"
	.sectionflags	@"SHF_NOTE_NV_TKINFO"
	.tkinfo
        /*0018*/ 	.word	0x00000002
        /*0030*/ 	.string	""
        /*0030*/ 	.string	"ptxas"
        /*0030*/ 	.string	"Cuda compilation tools, release 13.0, V13.0.88"
        /*0030*/ 	.string	"Build cuda_13.0.r13.0/compiler.36424714_0"
        /*0030*/ 	.string	"-arch sm_100a -m 64 "



//--------------------- .note.nv.cuinfo           --------------------------
	.section	.note.nv.cuinfo,"",@"SHT_NOTE"
	.sectionflags	@"SHF_NOTE_NV_CUINFO"
        /*0018*/ 	.short	0x0002
        /*001a*/ 	.short	0x0064
        /*001c*/ 	.short	0x0082
	.zero		2


//--------------------- .nv.info                  --------------------------
	.section	.nv.info,"",@"SHT_CUDA_INFO"
	.align	4


	//----- nvinfo : EIATTR_REGCOUNT
	.align		4
        /*0000*/ 	.byte	0x04, 0x2f
        /*0002*/ 	.short	(.L_19 - .L_18)
	.align		4
.L_18:
        /*0004*/ 	.word	index@(_ZN7cutlass13device_kernelINS_4gemm6kernel13GemmUniversalIN4cute5tupleIJiiiiEEENS1_10collective13CollectiveMmaINS1_35MainloopSm100TmaUmmaWarpSpecializedILi6ELi2ELi4ENS5_IJNS4_1CILi2EEENSA_ILi1EEESC_EEEEENS5_IJNSA_ILi128EEESF_NSA_ILi256EEEEEEaNS5_IJlSC_lEEEaSI_NS4_8TiledMMAINS4_8MMA_AtomIJNS4_21SM100_MMA_S8_2x1SM_SSIaaiLi128ELi128ELNS4_4UMMA5MajorE0ELSN_0ELNSM_8SaturateE0EEEEEENS4_6LayoutINS5_IJSC_SC_SC_EEENS5_IJNSA_ILi0EEEST_ST_EEEEENS5_IJNS4_10UnderscoreESW_SW_EEEEENS4_18SM100_TMA_2SM_LOADENS4_14ComposedLayoutINS4_7SwizzleILi3ELi4ELi3EEENS4_18smem_ptr_flag_bitsILi8EEENSR_INS5_IJNSA_ILi8EEESF_EEENS5_IJSF_SC_EEEEEEEvNS4_8identityESZ_S19_vS1A_EENS_8epilogue10collective18CollectiveEpilogueINS1C_23Sm100TmaWarpSpecializedILi2ELi2ELi32ELb0ELb0EEEJNS5_IJNSA_ILi64EEESF_SG_EEENS5_IJNSR_IS1H_SC_EENSR_INS5_IJNSA_ILi32EEESB_EEENS5_IJSC_S1H_EEEEEEEEaSI_aSI_NS1C_6fusion15FusionCallbacksIS1G_NS1P_17LinearCombinationIaiaiLNS_15FloatRoundStyleE2EEES1I_S1O_JEEENS4_5SM1004TMEM4LOAD26SM100_TMEM_LOAD_32dp32b32xENS4_13SM90_TMA_LOADENS10_INS11_ILi1ELi4ELi3EEES14_NSR_INS5_IJS15_S1K_EEENS5_IJS1K_SC_EEEEEEENS4_39AutoVectorizingCopyWithAssumedAlignmentILi128EEENS4_14SM90_TMA_STOREES24_S26_S26_EEEvvEEEEvNT_6ParamsE)
        /*0008*/ 	.word	0x0000007a


	//----- nvinfo : EIATTR_FRAME_SIZE
	.align		4
.L_19:
        /*000c*/ 	.byte	0x04, 0x11
        /*000e*/ 	.short	(.L_21 - .L_20)
	.align		4
.L_20:
        /*0010*/ 	.word	index@($__internal_2_$__cuda_sm10x_tcgen05_guardrail_trap_unallocated_columns_being_dealloced)
        /*0014*/ 	.word	0x00000000


	//----- nvinfo : EIATTR_FRAME_SIZE
	.align		4
.L_21:
        /*0018*/ 	.byte	0x04, 0x11
        /*001a*/ 	.short	(.L_23 - .L_22)
	.align		4
.L_22:
        /*001c*/ 	.word	index@($__internal_1_$__cuda_sm10x_tcgen05_guardrail_trap_phase_invalid_during_alloc)
        /*0020*/ 	.word	0x00000000


	//----- nvinfo : EIATTR_FRAME_SIZE
	.align		4
.L_23:
        /*0024*/ 	.byte	0x04, 0x11
        /*0026*/ 	.short	(.L_25 - .L_24)
	.align		4
.L_24:
        /*0028*/ 	.word	index@($__internal_0_$__cuda_sm10x_tcgen05_guardrail_trap_col_being_dealloced_not_returned_by_alloc)
        /*002c*/ 	.word	0x00000000


	//----- nvinfo : EIATTR_FRAME_SIZE
	.align		4
.L_25:
        /*0030*/ 	.byte	0x04, 0x11
        /*0032*/ 	.short	(.L_27 - .L_26)
	.align		4
.L_26:
        /*0034*/ 	.word	index@(_ZN7cutlass13device_kernelINS_4gemm6kernel13GemmUniversalIN4cute5tupleIJiiiiEEENS1_10collective13CollectiveMmaINS1_35MainloopSm100TmaUmmaWarpSpecializedILi6ELi2ELi4ENS5_IJNS4_1CILi2EEENSA_ILi1EEESC_EEEEENS5_IJNSA_ILi128EEESF_NSA_ILi256EEEEEEaNS5_IJlSC_lEEEaSI_NS4_8TiledMMAINS4_8MMA_AtomIJNS4_21SM100_MMA_S8_2x1SM_SSIaaiLi128ELi128ELNS4_4UMMA5MajorE0ELSN_0ELNSM_8SaturateE0EEEEEENS4_6LayoutINS5_IJSC_SC_SC_EEENS5_IJNSA_ILi0EEEST_ST_EEEEENS5_IJNS4_10UnderscoreESW_SW_EEEEENS4_18SM100_TMA_2SM_LOADENS4_14ComposedLayoutINS4_7SwizzleILi3ELi4ELi3EEENS4_18smem_ptr_flag_bitsILi8EEENSR_INS5_IJNSA_ILi8EEESF_EEENS5_IJSF_SC_EEEEEEEvNS4_8identityESZ_S19_vS1A_EENS_8epilogue10collective18CollectiveEpilogueINS1C_23Sm100TmaWarpSpecializedILi2ELi2ELi32ELb0ELb0EEEJNS5_IJNSA_ILi64EEESF_SG_EEENS5_IJNSR_IS1H_SC_EENSR_INS5_IJNSA_ILi32EEESB_EEENS5_IJSC_S1H_EEEEEEEEaSI_aSI_NS1C_6fusion15FusionCallbacksIS1G_NS1P_17LinearCombinationIaiaiLNS_15FloatRoundStyleE2EEES1I_S1O_JEEENS4_5SM1004TMEM4LOAD26SM100_TMEM_LOAD_32dp32b32xENS4_13SM90_TMA_LOADENS10_INS11_ILi1ELi4ELi3EEES14_NSR_INS5_IJS15_S1K_EEENS5_IJS1K_SC_EEEEEEENS4_39AutoVectorizingCopyWithAssumedAlignmentILi128EEENS4_14SM90_TMA_STOREES24_S26_S26_EEEvvEEEEvNT_6ParamsE)
        /*0038*/ 	.word	0x00000000


	//----- nvinfo : EIATTR_MIN_STACK_SIZE
	.align		4
.L_27:
        /*003c*/ 	.byte	0x04, 0x12
        /*003e*/ 	.short	(.L_29 - .L_28)
	.align		4
.L_28:
        /*0040*/ 	.word	index@(_ZN7cutlass13device_kernelINS_4gemm6kernel13GemmUniversalIN4cute5tupleIJiiiiEEENS1_10collective13CollectiveMmaINS1_35MainloopSm100TmaUmmaWarpSpecializedILi6ELi2ELi4ENS5_IJNS4_1CILi2EEENSA_ILi1EEESC_EEEEENS5_IJNSA_ILi128EEESF_NSA_ILi256EEEEEEaNS5_IJlSC_lEEEaSI_NS4_8TiledMMAINS4_8MMA_AtomIJNS4_21SM100_MMA_S8_2x1SM_SSIaaiLi128ELi128ELNS4_4UMMA5MajorE0ELSN_0ELNSM_8SaturateE0EEEEEENS4_6LayoutINS5_IJSC_SC_SC_EEENS5_IJNSA_ILi0EEEST_ST_EEEEENS5_IJNS4_10UnderscoreESW_SW_EEEEENS4_18SM100_TMA_2SM_LOADENS4_14ComposedLayoutINS4_7SwizzleILi3ELi4ELi3EEENS4_18smem_ptr_flag_bitsILi8EEENSR_INS5_IJNSA_ILi8EEESF_EEENS5_IJSF_SC_EEEEEEEvNS4_8identityESZ_S19_vS1A_EENS_8epilogue10collective18CollectiveEpilogueINS1C_23Sm100TmaWarpSpecializedILi2ELi2ELi32ELb0ELb0EEEJNS5_IJNSA_ILi64EEESF_SG_EEENS5_IJNSR_IS1H_SC_EENSR_INS5_IJNSA_ILi32EEESB_EEENS5_IJSC_S1H_EEEEEEEEaSI_aSI_NS1C_6fusion15FusionCallbacksIS1G_NS1P_17LinearCombinationIaiaiLNS_15FloatRoundStyleE2EEES1I_S1O_JEEENS4_5SM1004TMEM4LOAD26SM100_TMEM_LOAD_32dp32b32xENS4_13SM90_TMA_LOADENS10_INS11_ILi1ELi4ELi3EEES14_NSR_INS5_IJS15_S1K_EEENS5_IJS1K_SC_EEEEEEENS4_39AutoVectorizingCopyWithAssumedAlignmentILi128EEENS4_14SM90_TMA_STOREES24_S26_S26_EEEvvEEEEvNT_6ParamsE)
        /*0044*/ 	.word	0x00000000
.L_29:


//--------------------- .nv.compat                --------------------------
	.section	.nv.compat,"",@"SHT_CUDA_COMPAT_INFO"
	.align	4
        /*0000*/ 	.byte	0x02, 0x09, 0x01, 0x00, 0x02, 0x02, 0x03, 0x00, 0x02, 0x05, 0x06, 0x00, 0x03, 0x07, 0x01, 0x01
        /*0010*/ 	.byte	0x02, 0x03, 0x01, 0x00, 0x02, 0x06, 0x01, 0x00, 0x04, 0x0b, 0x08, 0x00, 0x01, 0x00, 0x00, 0x00
        /*0020*/ 	.byte	0x00, 0x00, 0x00, 0x00


//--------------------- .nv.info._ZN7cutlass13device_kernelINS_4gemm6kernel13GemmUniversalIN4cute5tupleIJiiiiEEENS1_10collective13CollectiveMmaINS1_35MainloopSm100TmaUmmaWarpSpecializedILi6ELi2ELi4ENS5_IJNS4_1CILi2EEENSA_ILi1EEESC_EEEEENS5_IJNSA_ILi128EEESF_NSA_ILi256EEEEEEaNS5_IJlSC_lEEEaSI_NS4_8TiledMMAINS4_8MMA_AtomIJNS4_21SM100_MMA_S8_2x1SM_SSIaaiLi128ELi128ELNS4_4UMMA5MajorE0ELSN_0ELNSM_8SaturateE0EEEEEENS4_6LayoutINS5_IJSC_SC_SC_EEENS5_IJNSA_ILi0EEEST_ST_EEEEENS5_IJNS4_10UnderscoreESW_SW_EEEEENS4_18SM100_TMA_2SM_LOADENS4_14ComposedLayoutINS4_7SwizzleILi3ELi4ELi3EEENS4_18smem_ptr_flag_bitsILi8EEENSR_INS5_IJNSA_ILi8EEESF_EEENS5_IJSF_SC_EEEEEEEvNS4_8identityESZ_S19_vS1A_EENS_8epilogue10collective18CollectiveEpilogueINS1C_23Sm100TmaWarpSpecializedILi2ELi2ELi32ELb0ELb0EEEJNS5_IJNSA_ILi64EEESF_SG_EEENS5_IJNSR_IS1H_SC_EENSR_INS5_IJNSA_ILi32EEESB_EEENS5_IJSC_S1H_EEEEEEEEaSI_aSI_NS1C_6fusion15FusionCallbacksIS1G_NS1P_17LinearCombinationIaiaiLNS_15FloatRoundStyleE2EEES1I_S1O_JEEENS4_5SM1004TMEM4LOAD26SM100_TMEM_LOAD_32dp32b32xENS4_13SM90_TMA_LOADENS10_INS11_ILi1ELi4ELi3EEES14_NSR_INS5_IJS15_S1K_EEENS5_IJS1K_SC_EEEEEEENS4_39AutoVectorizingCopyWithAssumedAlignmentILi128EEENS4_14SM90_TMA_STOREES24_S26_S26_EEEvvEEEEvNT_6ParamsE --------------------------
	.section	.nv.info._ZN7cutlass13device_kernelINS_4gemm6kernel13GemmUniversalIN4cute5tupleIJiiiiEEENS1_10collective13CollectiveMmaINS1_35MainloopSm100TmaUmmaWarpSpecializedILi6ELi2ELi4ENS5_IJNS4_1CILi2EEENSA_ILi1EEESC_EEEEENS5_IJNSA_ILi128EEESF_NSA_ILi256EEEEEEaNS5_IJlSC_lEEEaSI_NS4_8TiledMMAINS4_8MMA_AtomIJNS4_21SM100_MMA_S8_2x1SM_SSIaaiLi128ELi128ELNS4_4UMMA5MajorE0ELSN_0ELNSM_8SaturateE0EEEEEENS4_6LayoutINS5_IJSC_SC_SC_EEENS5_IJNSA_ILi0EEEST_ST_EEEEENS5_IJNS4_10UnderscoreESW_SW_EEEEENS4_18SM100_TMA_2SM_LOADENS4_14ComposedLayoutINS4_7SwizzleILi3ELi4ELi3EEENS4_18smem_ptr_flag_bitsILi8EEENSR_INS5_IJNSA_ILi8EEESF_EEENS5_IJSF_SC_EEEEEEEvNS4_8identityESZ_S19_vS1A_EENS_8epilogue10collective18CollectiveEpilogueINS1C_23Sm100TmaWarpSpecializedILi2ELi2ELi32ELb0ELb0EEEJNS5_IJNSA_ILi64EEESF_SG_EEENS5_IJNSR_IS1H_SC_EENSR_INS5_IJNSA_ILi32EEESB_EEENS5_IJSC_S1H_EEEEEEEEaSI_aSI_NS1C_6fusion15FusionCallbacksIS1G_NS1P_17LinearCombinationIaiaiLNS_15FloatRoundStyleE2EEES1I_S1O_JEEENS4_5SM1004TMEM4LOAD26SM100_TMEM_LOAD_32dp32b32xENS4_13SM90_TMA_LOADENS10_INS11_ILi1ELi4ELi3EEES14_NSR_INS5_IJS15_S1K_EEENS5_IJS1K_SC_EEEEEEENS4_39AutoVectorizingCopyWithAssumedAlignmentILi128EEENS4_14SM90_TMA_STOREES24_S26_S26_EEEvvEEEEvNT_6ParamsE,"",@"SHT_CUDA_INFO"
	.sectionflags	@""
	.align	4


	//----- nvinfo : EIATTR_CUDA_API_VERSION
	.align		4
        /*0000*/ 	.byte	0x04, 0x37
        /*0002*/ 	.short	(.L_31 - .L_30)
.L_30:
        /*0004*/ 	.word	0x00000082


	//----- nvinfo : EIATTR_KPARAM_INFO
	.align		4
.L_31:
        /*0008*/ 	.byte	0x04, 0x17
        /*000a*/ 	.short	(.L_33 - .L_32)
.L_32:
        /*000c*/ 	.word	0x00000000
        /*0010*/ 	.short	0x0000
        /*0012*/ 	.short	0x0000
        /*0014*/ 	.byte	0x00, 0xf0, 0x01, 0x20


	//----- nvinfo : EIATTR_AT_ENTRY_FRAGMENTS
	.align		4
.L_33:
        /*0018*/ 	.byte	0x04, 0x4f
        /*001a*/ 	.short	(.L_35 - .L_34)


	//   ....[0]....
.L_34:
        /*001c*/ 	.word	0x00000007


	//----- nvinfo : EIATTR_RESERVED_SMEM_USED
	.align		4
.L_35:
        /*0020*/ 	.byte	0x01, 0x41
	.zero		2


	//----- nvinfo : EIATTR_SPARSE_MMA_MASK
	.align		4
        /*0024*/ 	.byte	0x03, 0x50
        /*0026*/ 	.short	0x0000


	//----- nvinfo : EIATTR_TCGEN05_2CTA_USED
	.align		4
        /*0028*/ 	.byte	0x01, 0x52
	.zero		2


	//----- nvinfo : EIATTR_MAXREG_COUNT
	.align		4
        /*002c*/ 	.byte	0x03, 0x1b
        /*002e*/ 	.short	0x00ff


	//----- nvinfo : EIATTR_NUM_BARRIERS
	.align		4
        /*0030*/ 	.byte	0x02, 0x4c
        /*0032*/ 	.byte	0x07
	.zero		1


	//----- nvinfo : EIATTR_EXTERNS
	.align		4
        /*0034*/ 	.byte	0x04, 0x0f
        /*0036*/ 	.short	(.L_37 - .L_36)


	//   ....[0]....
	.align		4
.L_36:
        /*0038*/ 	.word	index@(__assertfail)


	//----- nvinfo : EIATTR_MERCURY_ISA_VERSION
	.align		4
.L_37:
        /*003c*/ 	.byte	0x03, 0x5f
        /*003e*/ 	.short	0x0101


	//----- nvinfo : EIATTR_INT_WARP_WIDE_INSTR_OFFSETS
	.align		4
        /*0040*/ 	.byte	0x04, 0x31
        /*0042*/ 	.short	(.L_39 - .L_38)


	//   ....[0]....
.L_38:
        /*0044*/ 	.word	0x00000d10


	//   ....[1]....
        /*0048*/ 	.word	0x00000db0


	//   ....[2]....
        /*004c*/ 	.word	0x00002230


	//   ....[3]....
        /*0050*/ 	.word	0x000043f0


	//   ....[4]....
        /*0054*/ 	.word	0x00004410


	//   ....[5]....
        /*0058*/ 	.word	0x00004440


	//   ....[6]....
        /*005c*/ 	.word	0x00004d70


	//   ....[7]....
        /*0060*/ 	.word	0x00004d90


	//   ....[8]....
        /*0064*/ 	.word	0x00004e90


	//   ....[9]....
        /*0068*/ 	.word	0x00005020


	//   ....[10]....
        /*006c*/ 	.word	0x00005030


	//   ....[11]....
        /*0070*/ 	.word	0x000051c0


	//----- nvinfo : EIATTR_COOP_GROUP_MASK_REGIDS
	.align		4
.L_39:
        /*0074*/ 	.byte	0x04, 0x29
        /*0076*/ 	.short	(.L_41 - .L_40)


	//   ....[0]....
.L_40:
        /*0078*/ 	.word	0xffffffff


	//   ....[1]....
        /*007c*/ 	.word	0xffffffff


	//   ....[2]....
        /*0080*/ 	.word	0xffffffff


	//   ....[3]....
        /*0084*/ 	.word	0xffffffff


	//   ....[4]....
        /*0088*/ 	.word	0xffffffff


	//   ....[5]....
        /*008c*/ 	.word	0xffffffff


	//   ....[6]....
        /*0090*/ 	.word	0xffffffff


	//   ....[7]....
        /*0094*/ 	.word	0xffffffff


	//   ....[8]....
        /*0098*/ 	.word	0xffffffff


	//   ....[9]....
        /*009c*/ 	.word	0xffffffff


	//   ....[10]....
        /*00a0*/ 	.word	0xffffffff


	//   ....[11]....
        /*00a4*/ 	.word	0xffffffff


	//   ....[12]....
        /*00a8*/ 	.word	0xffffffff


	//   ....[13]....
        /*00ac*/ 	.word	0xffffffff


	//----- nvinfo : EIATTR_COOP_GROUP_INSTR_OFFSETS
	.align		4
.L_41:
        /*00b0*/ 	.byte	0x04, 0x28
        /*00b2*/ 	.short	(.L_43 - .L_42)


	//   ....[0]....
.L_42:
        /*00b4*/ 	.word	0x000000c0


	//   ....[1]....
        /*00b8*/ 	.word	0x00000500


	//   ....[2]....
        /*00bc*/ 	.word	0x000006c0


	//   ....[3]....
        /*00c0*/ 	.word	0x00000810


	//   ....[4]....
        /*00c4*/ 	.word	0x00000900


	//   ....[5]....
        /*00c8*/ 	.word	0x00000a60


	//   ....[6]....
        /*00cc*/ 	.word	0x00000bf0


	//   ....[7]....
        /*00d0*/ 	.word	0x00000e30


	//   ....[8]....
        /*00d4*/ 	.word	0x00002110


	//   ....[9]....
        /*00d8*/ 	.word	0x00003010


	//   ....[10]....
        /*00dc*/ 	.word	0x000034e0


	//   ....[11]....
        /*00e0*/ 	.word	0x00003510


	//   ....[12]....
        /*00e4*/ 	.word	0x000042f0


	//   ....[13]....
        /*00e8*/ 	.word	0x00004500


	//----- nvinfo : EIATTR_VRC_CTA_INIT_COUNT
	.align		4
.L_43:
        /*00ec*/ 	.byte	0x02, 0x4a
        /*00ee*/ 	.byte	0x80
	.zero		1


	//----- nvinfo : EIATTR_SYSCALL_OFFSETS
	.align		4
        /*00f0*/ 	.byte	0x04, 0x46
        /*00f2*/ 	.short	(.L_45 - .L_44)


	//   ....[0]....
.L_44:
        /*00f4*/ 	.word	0x00005c20


	//   ....[1]....
        /*00f8*/ 	.word	0x00005d60


	//   ....[2]....
        /*00fc*/ 	.word	0x00006540


	//   ....[3]....
        /*0100*/ 	.word	0x00007340


	//----- nvinfo : EIATTR_MBARRIER_INSTR_OFFSETS
	.align		4
.L_45:
        /*0104*/ 	.byte	0x04, 0x39
        /*0106*/ 	.short	(.L_47 - .L_46)


	//   ....[0]....
.L_46:
        /*0108*/ 	.word	0x000005f0
        /*010c*/ 	.word	0x000000ff
        /*0110*/ 	.word	0x00000000
        /*0114*/ 	.short	0x0100
        /*0116*/ 	.byte	0x08
	.zero		1


	//   ....[1]....
        /*0118*/ 	.word	0x00000600
        /*011c*/ 	.word	0x000000ff
        /*0120*/ 	.word	0x00000030
        /*0124*/ 	.short	0x0100
        /*0126*/ 	.byte	0x08
	.zero		1


	//   ....[2]....
        /*0128*/ 	.word	0x00000610
        /*012c*/ 	.word	0x000000ff
        /*0130*/ 	.word	0x00000008
        /*0134*/ 	.short	0x0100
        /*0136*/ 	.byte	0x08
	.zero		1


	//   ....[3]....
        /*0138*/ 	.word	0x00000620
        /*013c*/ 	.word	0x000000ff
        /*0140*/ 	.word	0x00000038
        /*0144*/ 	.short	0x0100
        /*0146*/ 	.byte	0x08
	.zero		1


	//   ....[4]....
        /*0148*/ 	.word	0x00000630
        /*014c*/ 	.word	0x000000ff
        /*0150*/ 	.word	0x00000010
        /*0154*/ 	.short	0x0100
        /*0156*/ 	.byte	0x08
	.zero		1


	//   ....[5]....
        /*0158*/ 	.word	0x00000640
        /*015c*/ 	.word	0x000000ff
        /*0160*/ 	.word	0x00000040
        /*0164*/ 	.short	0x0100
        /*0166*/ 	.byte	0x08
	.zero		1


	//   ....[6]....
        /*0168*/ 	.word	0x00000650
        /*016c*/ 	.word	0x000000ff
        /*0170*/ 	.word	0x00000018
        /*0174*/ 	.short	0x0100
        /*0176*/ 	.byte	0x08
	.zero		1


	//   ....[7]....
        /*0178*/ 	.word	0x00000660
        /*017c*/ 	.word	0x000000ff
        /*0180*/ 	.word	0x00000048
        /*0184*/ 	.short	0x0100
        /*0186*/ 	.byte	0x08
	.zero		1


	//   ....[8]....
        /*0188*/ 	.word	0x00000670
        /*018c*/ 	.word	0x000000ff
        /*0190*/ 	.word	0x00000020
        /*0194*/ 	.short	0x0100
        /*0196*/ 	.byte	0x08
	.zero		1


	//   ....[9]....
        /*0198*/ 	.word	0x00000680
        /*019c*/ 	.word	0x000000ff
        /*01a0*/ 	.word	0x00000050
        /*01a4*/ 	.short	0x0100
        /*01a6*/ 	.byte	0x08
	.zero		1


	//   ....[10]....
        /*01a8*/ 	.word	0x00000690
        /*01ac*/ 	.word	0x000000ff
        /*01b0*/ 	.word	0x00000028
        /*01b4*/ 	.short	0x0100
        /*01b6*/ 	.byte	0x08
	.zero		1


	//   ....[11]....
        /*01b8*/ 	.word	0x000006a0
        /*01bc*/ 	.word	0x000000ff
        /*01c0*/ 	.word	0x00000058
        /*01c4*/ 	.short	0x0100
        /*01c6*/ 	.byte	0x08
	.zero		1


	//   ....[12]....
        /*01c8*/ 	.word	0x000007c0
        /*01cc*/ 	.word	0x000000ff
        /*01d0*/ 	.word	0x00000060
        /*01d4*/ 	.short	0x0100
        /*01d6*/ 	.byte	0x09
	.zero		1


	//   ....[13]....
        /*01d8*/ 	.word	0x000007d0
        /*01dc*/ 	.word	0x000000ff
        /*01e0*/ 	.word	0x00000070
        /*01e4*/ 	.short	0x0100
        /*01e6*/ 	.byte	0x09
	.zero		1


	//   ....[14]....
        /*01e8*/ 	.word	0x000007e0
        /*01ec*/ 	.word	0x000000ff
        /*01f0*/ 	.word	0x00000068
        /*01f4*/ 	.short	0x0100
        /*01f6*/ 	.byte	0x09
	.zero		1


	//   ....[15]....
        /*01f8*/ 	.word	0x000007f0
        /*01fc*/ 	.word	0x000000ff
        /*0200*/ 	.word	0x00000078
        /*0204*/ 	.short	0x0100
        /*0206*/ 	.byte	0x09
	.zero		1


	//   ....[16]....
        /*0208*/ 	.word	0x000008d0
        /*020c*/ 	.word	0x000000ff
        /*0210*/ 	.word	0x00000080
        /*0214*/ 	.short	0x0100
        /*0216*/ 	.byte	0x08
	.zero		1


	//   ....[17]....
        /*0218*/ 	.word	0x000008e0
        /*021c*/ 	.word	0x000000ff
        /*0220*/ 	.word	0x00000088
        /*0224*/ 	.short	0x0100
        /*0226*/ 	.byte	0x08
	.zero		1


	//   ....[18]....
        /*0228*/ 	.word	0x00000a10
        /*022c*/ 	.word	0x000000ff
        /*0230*/ 	.word	0x00000090
        /*0234*/ 	.short	0x0100
        /*0236*/ 	.byte	0x08
	.zero		1


	//   ....[19]....
        /*0238*/ 	.word	0x00000a20
        /*023c*/ 	.word	0x000000ff
        /*0240*/ 	.word	0x000000a0
        /*0244*/ 	.short	0x0100
        /*0246*/ 	.byte	0x08
	.zero		1


	//   ....[20]....
        /*0248*/ 	.word	0x00000a30
        /*024c*/ 	.word	0x000000ff
        /*0250*/ 	.word	0x00000098
        /*0254*/ 	.short	0x0100
        /*0256*/ 	.byte	0x08
	.zero		1


	//   ....[21]....
        /*0258*/ 	.word	0x00000a40
        /*025c*/ 	.word	0x000000ff
        /*0260*/ 	.word	0x000000a8
        /*0264*/ 	.short	0x0100
        /*0266*/ 	.byte	0x08
	.zero		1


	//   ....[22]....
        /*0268*/ 	.word	0x00000b60
        /*026c*/ 	.word	0x000000ff
        /*0270*/ 	.word	0x000000b0
        /*0274*/ 	.short	0x0100
        /*0276*/ 	.byte	0x09
	.zero		1


	//   ....[23]....
        /*0278*/ 	.word	0x00000b70
        /*027c*/ 	.word	0x000000ff
        /*0280*/ 	.word	0x000000d0
        /*0284*/ 	.short	0x0100
        /*0286*/ 	.byte	0x09
	.zero		1


	//   ....[24]....
        /*0288*/ 	.word	0x00000b80
        /*028c*/ 	.word	0x000000ff
        /*0290*/ 	.word	0x000000b8
        /*0294*/ 	.short	0x0100
        /*0296*/ 	.byte	0x09
	.zero		1


	//   ....[25]....
        /*0298*/ 	.word	0x00000b90
        /*029c*/ 	.word	0x000000ff
        /*02a0*/ 	.word	0x000000d8
        /*02a4*/ 	.short	0x0100
        /*02a6*/ 	.byte	0x09
	.zero		1


	//   ....[26]....
        /*02a8*/ 	.word	0x00000ba0
        /*02ac*/ 	.word	0x000000ff
        /*02b0*/ 	.word	0x000000c0
        /*02b4*/ 	.short	0x0100
        /*02b6*/ 	.byte	0x09
	.zero		1


	//   ....[27]....
        /*02b8*/ 	.word	0x00000bb0
        /*02bc*/ 	.word	0x000000ff
        /*02c0*/ 	.word	0x000000e0
        /*02c4*/ 	.short	0x0100
        /*02c6*/ 	.byte	0x09
	.zero		1


	//   ....[28]....
        /*02c8*/ 	.word	0x00000bc0
        /*02cc*/ 	.word	0x000000ff
        /*02d0*/ 	.word	0x000000c8
        /*02d4*/ 	.short	0x0100
        /*02d6*/ 	.byte	0x09
	.zero		1


	//   ....[29]....
        /*02d8*/ 	.word	0x00000bd0
        /*02dc*/ 	.word	0x000000ff
        /*02e0*/ 	.word	0x000000e8
        /*02e4*/ 	.short	0x0100
        /*02e6*/ 	.byte	0x09
	.zero		1


	//   ....[30]....
        /*02e8*/ 	.word	0x00000cc0
        /*02ec*/ 	.word	0x000000ff
        /*02f0*/ 	.word	0x000000f0
        /*02f4*/ 	.short	0x0100
        /*02f6*/ 	.byte	0x08
	.zero		1


	//   ....[31]....
        /*02f8*/ 	.word	0x00000cd0
        /*02fc*/ 	.word	0x000000ff
        /*0300*/ 	.word	0x00000100
        /*0304*/ 	.short	0x0100
        /*0306*/ 	.byte	0x08
	.zero		1


	//   ....[32]....
        /*0308*/ 	.word	0x00000ce0
        /*030c*/ 	.word	0x000000ff
        /*0310*/ 	.word	0x000000f8
        /*0314*/ 	.short	0x0100
        /*0316*/ 	.byte	0x08
	.zero		1


	//   ....[33]....
        /*0318*/ 	.word	0x00000cf0
        /*031c*/ 	.word	0x000000ff
        /*0320*/ 	.word	0x00000108
        /*0324*/ 	.short	0x0100
        /*0326*/ 	.byte	0x08
	.zero		1


	//   ....[34]....
        /*0328*/ 	.word	0x00000de0
        /*032c*/ 	.word	0x000000ff
        /*0330*/ 	.word	0x00000110
        /*0334*/ 	.short	0x0100
        /*0336*/ 	.byte	0x06
	.zero		1


	//   ....[35]....
        /*0338*/ 	.word	0x000017e0
        /*033c*/ 	.word	0x00000003
        /*0340*/ 	.word	0x00000100
        /*0344*/ 	.short	0x010a
        /*0346*/ 	.byte	0xff
	.zero		1


	//   ....[36]....
        /*0348*/ 	.word	0x00001810
        /*034c*/ 	.word	0x00000003
        /*0350*/ 	.word	0x000000f0
        /*0354*/ 	.short	0x0101
        /*0356*/ 	.byte	0xff
	.zero		1


	//   ....[37]....
        /*0358*/ 	.word	0x00001910
        /*035c*/ 	.word	0x000000ff
        /*0360*/ 	.word	0x00000030
        /*0364*/ 	.short	0x010a
        /*0366*/ 	.byte	0x08
	.zero		1


	//   ....[38]....
        /*0368*/ 	.word	0x000019d0
        /*036c*/ 	.word	0x000000ff
        /*0370*/ 	.word	0x00000030
        /*0374*/ 	.short	0x010a
        /*0376*/ 	.byte	0x21
	.zero		1


	//   ....[39]....
        /*0378*/ 	.word	0x00001b80
        /*037c*/ 	.word	0x000000ff
        /*0380*/ 	.word	0x00000030
        /*0384*/ 	.short	0x010a
        /*0386*/ 	.byte	0x08
	.zero		1


	//   ....[40]....
        /*0388*/ 	.word	0x00001d30
        /*038c*/ 	.word	0x000000ff
        /*0390*/ 	.word	0x00000088
        /*0394*/ 	.short	0x0101
        /*0396*/ 	.byte	0x04
	.zero		1


	//   ....[41]....
        /*0398*/ 	.word	0x00001d50
        /*039c*/ 	.word	0x000000ff
        /*03a0*/ 	.word	0x00000030
        /*03a4*/ 	.short	0x010a
        /*03a6*/ 	.byte	0x08
	.zero		1


	//   ....[42]....
        /*03a8*/ 	.word	0x00001dd0
        /*03ac*/ 	.word	0x000000ff
        /*03b0*/ 	.word	0x00000030
        /*03b4*/ 	.short	0x010a
        /*03b6*/ 	.byte	0x21
	.zero		1


	//   ....[43]....
        /*03b8*/ 	.word	0x00001f60
        /*03bc*/ 	.word	0x000000ff
        /*03c0*/ 	.word	0x00000030
        /*03c4*/ 	.short	0x010a
        /*03c6*/ 	.byte	0x08
	.zero		1


	//   ....[44]....
        /*03c8*/ 	.word	0x00002140
        /*03cc*/ 	.word	0x00000002
        /*03d0*/ 	.word	0x00000090
        /*03d4*/ 	.short	0x010a
        /*03d6*/ 	.byte	0xff
	.zero		1


	//   ....[45]....
        /*03d8*/ 	.word	0x00002200
        /*03dc*/ 	.word	0x00000002
        /*03e0*/ 	.word	0x00000000
        /*03e4*/ 	.short	0x0101
        /*03e6*/ 	.byte	0xff
	.zero		1


	//   ....[46]....
        /*03e8*/ 	.word	0x00002760
        /*03ec*/ 	.word	0x000000ff
        /*03f0*/ 	.word	0x00000000
        /*03f4*/ 	.short	0x010a
        /*03f6*/ 	.byte	0x05
	.zero		1


	//   ....[47]....
        /*03f8*/ 	.word	0x000027f0
        /*03fc*/ 	.word	0x000000ff
        /*0400*/ 	.word	0x00000000
        /*0404*/ 	.short	0x010a
        /*0406*/ 	.byte	0x05
	.zero		1


	//   ....[48]....
        /*0408*/ 	.word	0x00002880
        /*040c*/ 	.word	0x000000ff
        /*0410*/ 	.word	0x00000000
        /*0414*/ 	.short	0x010a
        /*0416*/ 	.byte	0x05
	.zero		1


	//   ....[49]....
        /*0418*/ 	.word	0x00002910
        /*041c*/ 	.word	0x000000ff
        /*0420*/ 	.word	0x00000000
        /*0424*/ 	.short	0x010a
        /*0426*/ 	.byte	0x05
	.zero		1


	//   ....[50]....
        /*0428*/ 	.word	0x000029a0
        /*042c*/ 	.word	0x000000ff
        /*0430*/ 	.word	0x00000000
        /*0434*/ 	.short	0x010a
        /*0436*/ 	.byte	0x05
	.zero		1


	//   ....[51]....
        /*0438*/ 	.word	0x00002a40
        /*043c*/ 	.word	0x00000000
        /*0440*/ 	.word	0x00000000
        /*0444*/ 	.short	0x010a
        /*0446*/ 	.byte	0xff
	.zero		1


	//   ....[52]....
        /*0448*/ 	.word	0x00002b70
        /*044c*/ 	.word	0x00000000
        /*0450*/ 	.word	0x000000f0
        /*0454*/ 	.short	0x010a
        /*0456*/ 	.byte	0xff
	.zero		1


	//   ....[53]....
        /*0458*/ 	.word	0x00002be0
        /*045c*/ 	.word	0x00000004
        /*0460*/ 	.word	0x00000000
        /*0464*/ 	.short	0x0101
        /*0466*/ 	.byte	0xff
	.zero		1


	//   ....[54]....
        /*0468*/ 	.word	0x00002c00
        /*046c*/ 	.word	0x000000ff
        /*0470*/ 	.word	0x000000a0
        /*0474*/ 	.short	0x010a
        /*0476*/ 	.byte	0x05
	.zero		1


	//   ....[55]....
        /*0478*/ 	.word	0x00002d20
        /*047c*/ 	.word	0x00000000
        /*0480*/ 	.word	0x00000090
        /*0484*/ 	.short	0x010a
        /*0486*/ 	.byte	0xff
	.zero		1


	//   ....[56]....
        /*0488*/ 	.word	0x00002e20
        /*048c*/ 	.word	0x00000000
        /*0490*/ 	.word	0x00000000
        /*0494*/ 	.short	0x0101
        /*0496*/ 	.byte	0xff
	.zero		1


	//   ....[57]....
        /*0498*/ 	.word	0x00002eb0
        /*049c*/ 	.word	0x000000ff
        /*04a0*/ 	.word	0x000000a0
        /*04a4*/ 	.short	0x0106
        /*04a6*/ 	.byte	0x05
	.zero		1


	//   ....[58]....
        /*04a8*/ 	.word	0x00002ed0
        /*04ac*/ 	.word	0x000000ff
        /*04b0*/ 	.word	0x000000a0
        /*04b4*/ 	.short	0x010a
        /*04b6*/ 	.byte	0x05
	.zero		1


	//   ....[59]....
        /*04b8*/ 	.word	0x00002f60
        /*04bc*/ 	.word	0x000000ff
        /*04c0*/ 	.word	0x000000a0
        /*04c4*/ 	.short	0x0106
        /*04c6*/ 	.byte	0x04
	.zero		1


	//   ....[60]....
        /*04c8*/ 	.word	0x00002fa0
        /*04cc*/ 	.word	0x00000000
        /*04d0*/ 	.word	0x000000a0
        /*04d4*/ 	.short	0x010a
        /*04d6*/ 	.byte	0xff
	.zero		1


	//   ....[61]....
        /*04d8*/ 	.word	0x000031e0
        /*04dc*/ 	.word	0x000000ff
        /*04e0*/ 	.word	0x00000008
        /*04e4*/ 	.short	0x010a
        /*04e6*/ 	.byte	0x06
	.zero		1


	//   ....[62]....
        /*04e8*/ 	.word	0x00003200
        /*04ec*/ 	.word	0x000000ff
        /*04f0*/ 	.word	0x00000008
        /*04f4*/ 	.short	0x010a
        /*04f6*/ 	.byte	0x06
	.zero		1


	//   ....[63]....
        /*04f8*/ 	.word	0x00003390
        /*04fc*/ 	.word	0x000000ff
        /*0500*/ 	.word	0x00000008
        /*0504*/ 	.short	0x010a
        /*0506*/ 	.byte	0x06
	.zero		1


	//   ....[64]....
        /*0508*/ 	.word	0x000033b0
        /*050c*/ 	.word	0x000000ff
        /*0510*/ 	.word	0x00000008
        /*0514*/ 	.short	0x010a
        /*0516*/ 	.byte	0x06
	.zero		1


	//   ....[65]....
        /*0518*/ 	.word	0x00003470
        /*051c*/ 	.word	0x000000ff
        /*0520*/ 	.word	0x00000000
        /*0524*/ 	.short	0x0101
        /*0526*/ 	.byte	0x07
	.zero		1


	//   ....[66]....
        /*0528*/ 	.word	0x00003830
        /*052c*/ 	.word	0x00000000
        /*0530*/ 	.word	0x00000090
        /*0534*/ 	.short	0x010a
        /*0536*/ 	.byte	0xff
	.zero		1


	//   ....[67]....
        /*0538*/ 	.word	0x000038f0
        /*053c*/ 	.word	0x00000000
        /*0540*/ 	.word	0x00000000
        /*0544*/ 	.short	0x0101
        /*0546*/ 	.byte	0xff
	.zero		1


	//   ....[68]....
        /*0548*/ 	.word	0x000039a0
        /*054c*/ 	.word	0x000000ff
        /*0550*/ 	.word	0x00000000
        /*0554*/ 	.short	0x010a
        /*0556*/ 	.byte	0x09
	.zero		1


	//   ....[69]....
        /*0558*/ 	.word	0x000039c0
        /*055c*/ 	.word	0x000000ff
        /*0560*/ 	.word	0x000000d0
        /*0564*/ 	.short	0x010a
        /*0566*/ 	.byte	0x08
	.zero		1


	//   ....[70]....
        /*0568*/ 	.word	0x00003a70
        /*056c*/ 	.word	0x000000ff
        /*0570*/ 	.word	0x00000000
        /*0574*/ 	.short	0x010a
        /*0576*/ 	.byte	0x0e
	.zero		1


	//   ....[71]....
        /*0578*/ 	.word	0x00003ba0
        /*057c*/ 	.word	0x000000ff
        /*0580*/ 	.word	0x00000000
        /*0584*/ 	.short	0x010a
        /*0586*/ 	.byte	0x26
	.zero		1


	//   ....[72]....
        /*0588*/ 	.word	0x00003fe0
        /*058c*/ 	.word	0x000000ff
        /*0590*/ 	.word	0x00000000
        /*0594*/ 	.short	0x010a
        /*0596*/ 	.byte	0x08
	.zero		1


	//   ....[73]....
        /*0598*/ 	.word	0x00004070
        /*059c*/ 	.word	0x000000ff
        /*05a0*/ 	.word	0x00000000
        /*05a4*/ 	.short	0x010a
        /*05a6*/ 	.byte	0x08
	.zero		1


	//   ....[74]....
        /*05a8*/ 	.word	0x00004100
        /*05ac*/ 	.word	0x000000ff
        /*05b0*/ 	.word	0x00000000
        /*05b4*/ 	.short	0x010a
        /*05b6*/ 	.byte	0x08
	.zero		1


	//   ....[75]....
        /*05b8*/ 	.word	0x000041a0
        /*05bc*/ 	.word	0x00000000
        /*05c0*/ 	.word	0x00000000
        /*05c4*/ 	.short	0x010a
        /*05c6*/ 	.byte	0xff
	.zero		1


	//   ....[76]....
        /*05c8*/ 	.word	0x000041e0
        /*05cc*/ 	.word	0x00000000
        /*05d0*/ 	.word	0x00000000
        /*05d4*/ 	.short	0x010a
        /*05d6*/ 	.byte	0xff
	.zero		1


	//   ....[77]....
        /*05d8*/ 	.word	0x00004250
        /*05dc*/ 	.word	0x000000ff
        /*05e0*/ 	.word	0x00000000
        /*05e4*/ 	.short	0x0101
        /*05e6*/ 	.byte	0x05
	.zero		1


	//   ....[78]....
        /*05e8*/ 	.word	0x00004290
        /*05ec*/ 	.word	0x000000ff
        /*05f0*/ 	.word	0x00000110
        /*05f4*/ 	.short	0x010a
        /*05f6*/ 	.byte	0x07
	.zero		1


	//   ....[79]....
        /*05f8*/ 	.word	0x000042e0
        /*05fc*/ 	.word	0x000000ff
        /*0600*/ 	.word	0x00000000
        /*0604*/ 	.short	0x0101
        /*0606*/ 	.byte	0x05
	.zero		1


	//   ....[80]....
        /*0608*/ 	.word	0x00004710
        /*060c*/ 	.word	0x00000000
        /*0610*/ 	.word	0x00000090
        /*0614*/ 	.short	0x010a
        /*0616*/ 	.byte	0xff
	.zero		1


	//   ....[81]....
        /*0618*/ 	.word	0x000047d0
        /*061c*/ 	.word	0x00000000
        /*0620*/ 	.word	0x00000000
        /*0624*/ 	.short	0x0101
        /*0626*/ 	.byte	0xff
	.zero		1


	//   ....[82]....
        /*0628*/ 	.word	0x00004af0
        /*062c*/ 	.word	0x000000ff
        /*0630*/ 	.word	0x00000088
        /*0634*/ 	.short	0x010a
        /*0636*/ 	.byte	0x06
	.zero		1


	//   ....[83]....
        /*0638*/ 	.word	0x00004ce0
        /*063c*/ 	.word	0x000000ff
        /*0640*/ 	.word	0x00000070
        /*0644*/ 	.short	0x010a
        /*0646*/ 	.byte	0x06
	.zero		1


	//   ....[84]....
        /*0648*/ 	.word	0x00004f40
        /*064c*/ 	.word	0x000000ff
        /*0650*/ 	.word	0x00000060
        /*0654*/ 	.short	0x010b
        /*0656*/ 	.byte	0x06
	.zero		1


	//   ....[85]....
        /*0658*/ 	.word	0x00004fb0
        /*065c*/ 	.word	0x000000ff
        /*0660*/ 	.word	0x00000000
        /*0664*/ 	.short	0x0101
        /*0666*/ 	.byte	0x0e
	.zero		1


	//   ....[86]....
        /*0668*/ 	.word	0x00004ff0
        /*066c*/ 	.word	0x000000ff
        /*0670*/ 	.word	0x00000078
        /*0674*/ 	.short	0x010a
        /*0676*/ 	.byte	0x06
	.zero		1


	//   ....[87]....
        /*0678*/ 	.word	0x00005220
        /*067c*/ 	.word	0x000000ff
        /*0680*/ 	.word	0x00000068
        /*0684*/ 	.short	0x010b
        /*0686*/ 	.byte	0x06
	.zero		1


	//   ....[88]....
        /*0688*/ 	.word	0x00005240
        /*068c*/ 	.word	0x000000ff
        /*0690*/ 	.word	0x00000000
        /*0694*/ 	.short	0x0101
        /*0696*/ 	.byte	0x0d
	.zero		1


	//   ....[89]....
        /*0698*/ 	.word	0x00005270
        /*069c*/ 	.word	0x000000ff
        /*06a0*/ 	.word	0x00000070
        /*06a4*/ 	.short	0x010a
        /*06a6*/ 	.byte	0x06
	.zero		1


	//   ....[90]....
        /*06a8*/ 	.word	0x000052b0
        /*06ac*/ 	.word	0x00000000
        /*06b0*/ 	.word	0x00000078
        /*06b4*/ 	.short	0x010a
        /*06b6*/ 	.byte	0xff
	.zero		1


	//   ....[91]....
        /*06b8*/ 	.word	0x000055f0
        /*06bc*/ 	.word	0x00000000
        /*06c0*/ 	.word	0x00000090
        /*06c4*/ 	.short	0x010a
        /*06c6*/ 	.byte	0xff
	.zero		1


	//   ....[92]....
        /*06c8*/ 	.word	0x00005700
        /*06cc*/ 	.word	0x00000000
        /*06d0*/ 	.word	0x00000000
        /*06d4*/ 	.short	0x0101
        /*06d6*/ 	.byte	0xff
	.zero		1


	//   ....[93]....
        /*06d8*/ 	.word	0x00006110
        /*06dc*/ 	.word	0x00000003
        /*06e0*/ 	.word	0x00000060
        /*06e4*/ 	.short	0x010a
        /*06e6*/ 	.byte	0xff
	.zero		1


	//   ....[94]....
        /*06e8*/ 	.word	0x00006160
        /*06ec*/ 	.word	0x0000006e
        /*06f0*/ 	.word	0x000000b0
        /*06f4*/ 	.short	0x010a
        /*06f6*/ 	.byte	0xff
	.zero		1


	//   ....[95]....
        /*06f8*/ 	.word	0x00006280
        /*06fc*/ 	.word	0x00000003
        /*0700*/ 	.word	0x00000060
        /*0704*/ 	.short	0x010a
        /*0706*/ 	.byte	0xff
	.zero		1


	//   ....[96]....
        /*0708*/ 	.word	0x000063a0
        /*070c*/ 	.word	0x00000000
        /*0710*/ 	.word	0x00000000
        /*0714*/ 	.short	0x0101
        /*0716*/ 	.byte	0xff
	.zero		1


	//   ....[97]....
        /*0718*/ 	.word	0x00006420
        /*071c*/ 	.word	0x0000006e
        /*0720*/ 	.word	0x000000b0
        /*0724*/ 	.short	0x010a
        /*0726*/ 	.byte	0xff
	.zero		1


	//   ....[98]....
        /*0728*/ 	.word	0x00006ff0
        /*072c*/ 	.word	0x0000004b
        /*0730*/ 	.word	0x00000060
        /*0734*/ 	.short	0x010a
        /*0736*/ 	.byte	0xff
	.zero		1


	//   ....[99]....
        /*0738*/ 	.word	0x000070a0
        /*073c*/ 	.word	0x0000004b
        /*0740*/ 	.word	0x00000060
        /*0744*/ 	.short	0x010a
        /*0746*/ 	.byte	0xff
	.zero		1


	//   ....[100]....
        /*0748*/ 	.word	0x000071c0
        /*074c*/ 	.word	0x00000000
        /*0750*/ 	.word	0x00000000
        /*0754*/ 	.short	0x0101
        /*0756*/ 	.byte	0xff
	.zero		1


	//   ....[101]....
        /*0758*/ 	.word	0x00007480
        /*075c*/ 	.word	0x0000006e
        /*0760*/ 	.word	0x00000000
        /*0764*/ 	.short	0x0101
        /*0766*/ 	.byte	0xff
	.zero		1


	//   ....[102]....
        /*0768*/ 	.word	0x00007ee0
        /*076c*/ 	.word	0x00000003
        /*0770*/ 	.word	0x00000100
        /*0774*/ 	.short	0x010a
        /*0776*/ 	.byte	0xff
	.zero		1


	//   ....[103]....
        /*0778*/ 	.word	0x00007f40
        /*077c*/ 	.word	0x00000002
        /*0780*/ 	.word	0x00000030
        /*0784*/ 	.short	0x010a
        /*0786*/ 	.byte	0xff
	.zero		1


	//   ....[104]....
        /*0788*/ 	.word	0x00007fa0
        /*078c*/ 	.word	0x00000002
        /*0790*/ 	.word	0x00000030
        /*0794*/ 	.short	0x010a
        /*0796*/ 	.byte	0xff
	.zero		1


	//   ....[105]....
        /*0798*/ 	.word	0x00007ff0
        /*079c*/ 	.word	0x00000002
        /*07a0*/ 	.word	0x00000090
        /*07a4*/ 	.short	0x010a
        /*07a6*/ 	.byte	0xff
	.zero		1


	//   ....[106]....
        /*07a8*/ 	.word	0x00008050
        /*07ac*/ 	.word	0x00000000
        /*07b0*/ 	.word	0x00000000
        /*07b4*/ 	.short	0x010a
        /*07b6*/ 	.byte	0xff
	.zero		1


	//   ....[107]....
        /*07b8*/ 	.word	0x000080b0
        /*07bc*/ 	.word	0x00000000
        /*07c0*/ 	.word	0x00000000
        /*07c4*/ 	.short	0x010a
        /*07c6*/ 	.byte	0xff
	.zero		1


	//   ....[108]....
        /*07c8*/ 	.word	0x00008110
        /*07cc*/ 	.word	0x00000000
        /*07d0*/ 	.word	0x00000000
        /*07d4*/ 	.short	0x010a
        /*07d6*/ 	.byte	0xff
	.zero		1


	//   ....[109]....
        /*07d8*/ 	.word	0x00008170
        /*07dc*/ 	.word	0x00000000
        /*07e0*/ 	.word	0x00000000
        /*07e4*/ 	.short	0x010a
        /*07e6*/ 	.byte	0xff
	.zero		1


	//   ....[110]....
        /*07e8*/ 	.word	0x000081d0
        /*07ec*/ 	.word	0x00000000
        /*07f0*/ 	.word	0x00000000
        /*07f4*/ 	.short	0x010a
        /*07f6*/ 	.byte	0xff
	.zero		1


	//   ....[111]....
        /*07f8*/ 	.word	0x00008220
        /*07fc*/ 	.word	0x00000000
        /*0800*/ 	.word	0x000000f0
        /*0804*/ 	.short	0x010a
        /*0806*/ 	.byte	0xff
	.zero		1


	//   ....[112]....
        /*0808*/ 	.word	0x00008280
        /*080c*/ 	.word	0x00000000
        /*0810*/ 	.word	0x000000a0
        /*0814*/ 	.short	0x010a
        /*0816*/ 	.byte	0xff
	.zero		1


	//   ....[113]....
        /*0818*/ 	.word	0x000082d0
        /*081c*/ 	.word	0x00000000
        /*0820*/ 	.word	0x00000090
        /*0824*/ 	.short	0x010a
        /*0826*/ 	.byte	0xff
	.zero		1


	//   ....[114]....
        /*0828*/ 	.word	0x00008330
        /*082c*/ 	.word	0x00000000
        /*0830*/ 	.word	0x000000a0
        /*0834*/ 	.short	0x010a
        /*0836*/ 	.byte	0xff
	.zero		1


	//   ....[115]....
        /*0838*/ 	.word	0x00008390
        /*083c*/ 	.word	0x00000004
        /*0840*/ 	.word	0x00000008
        /*0844*/ 	.short	0x010a
        /*0846*/ 	.byte	0xff
	.zero		1


	//   ....[116]....
        /*0848*/ 	.word	0x00008470
        /*084c*/ 	.word	0x00000002
        /*0850*/ 	.word	0x00000008
        /*0854*/ 	.short	0x010a
        /*0856*/ 	.byte	0xff
	.zero		1


	//   ....[117]....
        /*0858*/ 	.word	0x000084c0
        /*085c*/ 	.word	0x00000000
        /*0860*/ 	.word	0x00000090
        /*0864*/ 	.short	0x010a
        /*0866*/ 	.byte	0xff
	.zero		1


	//   ....[118]....
        /*0868*/ 	.word	0x00008520
        /*086c*/ 	.word	0x00000000
        /*0870*/ 	.word	0x000000d0
        /*0874*/ 	.short	0x010a
        /*0876*/ 	.byte	0xff
	.zero		1


	//   ....[119]....
        /*0878*/ 	.word	0x00008580
        /*087c*/ 	.word	0x00000000
        /*0880*/ 	.word	0x00000000
        /*0884*/ 	.short	0x010a
        /*0886*/ 	.byte	0xff
	.zero		1


	//   ....[120]....
        /*0888*/ 	.word	0x000085e0
        /*088c*/ 	.word	0x00000000
        /*0890*/ 	.word	0x00000000
        /*0894*/ 	.short	0x010a
        /*0896*/ 	.byte	0xff
	.zero		1


	//   ....[121]....
        /*0898*/ 	.word	0x00008640
        /*089c*/ 	.word	0x00000000
        /*08a0*/ 	.word	0x00000000
        /*08a4*/ 	.short	0x010a
        /*08a6*/ 	.byte	0xff
	.zero		1


	//   ....[122]....
        /*08a8*/ 	.word	0x000086a0
        /*08ac*/ 	.word	0x00000000
        /*08b0*/ 	.word	0x00000000
        /*08b4*/ 	.short	0x010a
        /*08b6*/ 	.byte	0xff
	.zero		1


	//   ....[123]....
        /*08b8*/ 	.word	0x00008700
        /*08bc*/ 	.word	0x00000000
        /*08c0*/ 	.word	0x00000110
        /*08c4*/ 	.short	0x010a
        /*08c6*/ 	.byte	0xff
	.zero		1


	//   ....[124]....
        /*08c8*/ 	.word	0x00008750
        /*08cc*/ 	.word	0x00000000
        /*08d0*/ 	.word	0x00000090
        /*08d4*/ 	.short	0x010a
        /*08d6*/ 	.byte	0xff
	.zero		1


	//   ....[125]....
        /*08d8*/ 	.word	0x000087b0
        /*08dc*/ 	.word	0x00000000
        /*08e0*/ 	.word	0x00000088
        /*08e4*/ 	.short	0x010a
        /*08e6*/ 	.byte	0xff
	.zero		1


	//   ....[126]....
        /*08e8*/ 	.word	0x00008810
        /*08ec*/ 	.word	0x00000003
        /*08f0*/ 	.word	0x00000070
        /*08f4*/ 	.short	0x010a
        /*08f6*/ 	.byte	0xff
	.zero		1


	//   ....[127]....
        /*08f8*/ 	.word	0x00008870
        /*08fc*/ 	.word	0x00000003
        /*0900*/ 	.word	0x00000078
        /*0904*/ 	.short	0x010a
        /*0906*/ 	.byte	0xff
	.zero		1


	//   ....[128]....
        /*0908*/ 	.word	0x000088d0
        /*090c*/ 	.word	0x00000000
        /*0910*/ 	.word	0x00000070
        /*0914*/ 	.short	0x010a
        /*0916*/ 	.byte	0xff
	.zero		1


	//   ....[129]....
        /*0918*/ 	.word	0x00008920
        /*091c*/ 	.word	0x00000000
        /*0920*/ 	.word	0x00000090
        /*0924*/ 	.short	0x010a
        /*0926*/ 	.byte	0xff
	.zero		1


	//   ....[130]....
        /*0928*/ 	.word	0x00008970
        /*092c*/ 	.word	0x00000003
        /*0930*/ 	.word	0x00000060
        /*0934*/ 	.short	0x010a
        /*0936*/ 	.byte	0xff
	.zero		1


	//   ....[131]....
        /*0938*/ 	.word	0x000089c0
        /*093c*/ 	.word	0x0000006e
        /*0940*/ 	.word	0x000000b0
        /*0944*/ 	.short	0x010a
        /*0946*/ 	.byte	0xff
	.zero		1


	//   ....[132]....
        /*0948*/ 	.word	0x00008a10
        /*094c*/ 	.word	0x0000004b
        /*0950*/ 	.word	0x00000060
        /*0954*/ 	.short	0x010a
        /*0956*/ 	.byte	0xff
	.zero		1


	//----- nvinfo : EIATTR_NUM_MBARRIERS
	.align		4
.L_47:
        /*0958*/ 	.byte	0x03, 0x38
        /*095a*/ 	.short	0x0023


	//----- nvinfo : EIATTR_EXIT_INSTR_OFFSETS
	.align		4
        /*095c*/ 	.byte	0x04, 0x1c
        /*095e*/ 	.short	(.L_49 - .L_48)


	//   ....[0]....
.L_48:
        /*0960*/ 	.word	0x00002a70


	//   ....[1]....
        /*0964*/ 	.word	0x00002f70


	//   ....[2]....
        /*0968*/ 	.word	0x00002fd0


	//   ....[3]....
        /*096c*/ 	.word	0x00004510


	//   ....[4]....
        /*0970*/ 	.word	0x000052e0


	//   ....[5]....
        /*0974*/ 	.word	0x00005320


	//   ....[6]....
        /*0978*/ 	.word	0x00007ed0


	//----- nvinfo : EIATTR_MAX_THREADS
	.align		4
.L_49:
        /*097c*/ 	.byte	0x04, 0x05
        /*097e*/ 	.short	(.L_51 - .L_50)
.L_50:
        /*0980*/ 	.word	0x00000100
        /*0984*/ 	.word	0x00000001
        /*0988*/ 	.word	0x00000001


	//----- nvinfo : EIATTR_CRS_STACK_SIZE
	.align		4
.L_51:
        /*098c*/ 	.byte	0x04, 0x1e
        /*098e*/ 	.short	(.L_53 - .L_52)
.L_52:
        /*0990*/ 	.word	0x00000000


	//----- nvinfo : EIATTR_CBANK_PARAM_SIZE
	.align		4
.L_53:
        /*0994*/ 	.byte	0x03, 0x19
        /*0996*/ 	.short	0x0800


	//----- nvinfo : EIATTR_PARAM_CBANK
	.align		4
        /*0998*/ 	.byte	0x04, 0x0a
        /*099a*/ 	.short	(.L_55 - .L_54)
	.align		4
.L_54:
        /*099c*/ 	.word	index@(.nv.constant0._ZN7cutlass13device_kernelINS_4gemm6kernel13GemmUniversalIN4cute5tupleIJiiiiEEENS1_10collective13CollectiveMmaINS1_35MainloopSm100TmaUmmaWarpSpecializedILi6ELi2ELi4ENS5_IJNS4_1CILi2EEENSA_ILi1EEESC_EEEEENS5_IJNSA_ILi128EEESF_NSA_ILi256EEEEEEaNS5_IJlSC_lEEEaSI_NS4_8TiledMMAINS4_8MMA_AtomIJNS4_21SM100_MMA_S8_2x1SM_SSIaaiLi128ELi128ELNS4_4UMMA5MajorE0ELSN_0ELNSM_8SaturateE0EEEEEENS4_6LayoutINS5_IJSC_SC_SC_EEENS5_IJNSA_ILi0EEEST_ST_EEEEENS5_IJNS4_10UnderscoreESW_SW_EEEEENS4_18SM100_TMA_2SM_LOADENS4_14ComposedLayoutINS4_7SwizzleILi3ELi4ELi3EEENS4_18smem_ptr_flag_bitsILi8EEENSR_INS5_IJNSA_ILi8EEESF_EEENS5_IJSF_SC_EEEEEEEvNS4_8identityESZ_S19_vS1A_EENS_8epilogue10collective18CollectiveEpilogueINS1C_23Sm100TmaWarpSpecializedILi2ELi2ELi32ELb0ELb0EEEJNS5_IJNSA_ILi64EEESF_SG_EEENS5_IJNSR_IS1H_SC_EENSR_INS5_IJNSA_ILi32EEESB_EEENS5_IJSC_S1H_EEEEEEEEaSI_aSI_NS1C_6fusion15FusionCallbacksIS1G_NS1P_17LinearCombinationIaiaiLNS_15FloatRoundStyleE2EEES1I_S1O_JEEENS4_5SM1004TMEM4LOAD26SM100_TMEM_LOAD_32dp32b32xENS4_13SM90_TMA_LOADENS10_INS11_ILi1ELi4ELi3EEES14_NSR_INS5_IJS15_S1K_EEENS5_IJS1K_SC_EEEEEEENS4_39AutoVectorizingCopyWithAssumedAlignmentILi128EEENS4_14SM90_TMA_STOREES24_S26_S26_EEEvvEEEEvNT_6ParamsE)
        /*09a0*/ 	.short	0x0380
        /*09a2*/ 	.short	0x0800


	//----- nvinfo : EIATTR_SW_WAR
	.align		4
.L_55:
        /*09a4*/ 	.byte	0x04, 0x36
        /*09a6*/ 	.short	(.L_57 - .L_56)
.L_56:
        /*09a8*/ 	.word	0x00000008
.L_57:


//--------------------- .nv.callgraph             --------------------------
	.section	.nv.callgraph,"",@"SHT_CUDA_CALLGRAPH"
	.align	4
	.sectionentsize	8
	.align		4
        /*0000*/ 	.word	0x00000000
	.align		4
        /*0004*/ 	.word	0xffffffff
	.align		4
        /*0008*/ 	.word	index@(_ZN7cutlass13device_kernelINS_4gemm6kernel13GemmUniversalIN4cute5tupleIJiiiiEEENS1_10collective13CollectiveMmaINS1_35MainloopSm100TmaUmmaWarpSpecializedILi6ELi2ELi4ENS5_IJNS4_1CILi2EEENSA_ILi1EEESC_EEEEENS5_IJNSA_ILi128EEESF_NSA_ILi256EEEEEEaNS5_IJlSC_lEEEaSI_NS4_8TiledMMAINS4_8MMA_AtomIJNS4_21SM100_MMA_S8_2x1SM_SSIaaiLi128ELi128ELNS4_4UMMA5MajorE0ELSN_0ELNSM_8SaturateE0EEEEEENS4_6LayoutINS5_IJSC_SC_SC_EEENS5_IJNSA_ILi0EEEST_ST_EEEEENS5_IJNS4_10UnderscoreESW_SW_EEEEENS4_18SM100_TMA_2SM_LOADENS4_14ComposedLayoutINS4_7SwizzleILi3ELi4ELi3EEENS4_18smem_ptr_flag_bitsILi8EEENSR_INS5_IJNSA_ILi8EEESF_EEENS5_IJSF_SC_EEEEEEEvNS4_8identityESZ_S19_vS1A_EENS_8epilogue10collective18CollectiveEpilogueINS1C_23Sm100TmaWarpSpecializedILi2ELi2ELi32ELb0ELb0EEEJNS5_IJNSA_ILi64EEESF_SG_EEENS5_IJNSR_IS1H_SC_EENSR_INS5_IJNSA_ILi32EEESB_EEENS5_IJSC_S1H_EEEEEEEEaSI_aSI_NS1C_6fusion15FusionCallbacksIS1G_NS1P_17LinearCombinationIaiaiLNS_15FloatRoundStyleE2EEES1I_S1O_JEEENS4_5SM1004TMEM4LOAD26SM100_TMEM_LOAD_32dp32b32xENS4_13SM90_TMA_LOADENS10_INS11_ILi1ELi4ELi3EEES14_NSR_INS5_IJS15_S1K_EEENS5_IJS1K_SC_EEEEEEENS4_39AutoVectorizingCopyWithAssumedAlignmentILi128EEENS4_14SM90_TMA_STOREES24_S26_S26_EEEvvEEEEvNT_6ParamsE)
	.align		4
        /*000c*/ 	.word	index@(__assertfail)
	.align		4
        /*0010*/ 	.word	0x00000000
	.align		4
        /*0014*/ 	.word	0xfffffffe
	.align		4
        /*0018*/ 	.word	0x00000000
	.align		4
        /*001c*/ 	.word	0xfffffffd
	.align		4
        /*0020*/ 	.word	0x00000000
	.align		4
        /*0024*/ 	.word	0xfffffffc


//--------------------- .nv.constant4             --------------------------
	.section	.nv.constant4,"a",@progbits
	.align	8
	.align		8
.nv.constant4:
        /*0000*/ 	.dword	__assertfail
	.align		8
        /*0008*/ 	.dword	__unnamed_1
	.align		8
        /*0010*/ 	.dword	__unnamed_2
	.align		8
        /*0018*/ 	.dword	_ZN40_INTERNAL_dcd15259_4_k_cu_33326dbe_178304cuda3std3__45__cpo5beginE
	.align		8
        /*0020*/ 	.dword	_ZN40_INTERNAL_dcd15259_4_k_cu_33326dbe_178304cuda3std3__45__cpo3endE
	.align		8
        /*0028*/ 	.dword	_ZN40_INTERNAL_dcd15259_4_k_cu_33326dbe_178304cuda3std3__45__cpo6cbeginE
	.align		8
        /*0030*/ 	.dword	_ZN40_INTERNAL_dcd15259_4_k_cu_33326dbe_178304cuda3std3__45__cpo4cendE
	.align		8
        /*0038*/ 	.dword	_ZN40_INTERNAL_dcd15259_4_k_cu_33326dbe_178304cuda3std3__442_GLOBAL__N__dcd15259_4_k_cu_33326dbe_178306ignoreE
	.align		8
        /*0040*/ 	.dword	_ZN40_INTERNAL_dcd15259_4_k_cu_33326dbe_178304cuda3std3__419piecewise_constructE
	.align		8
        /*0048*/ 	.dword	_ZN40_INTERNAL_dcd15259_4_k_cu_33326dbe_178304cuda3std3__48in_placeE
	.align		8
        /*0050*/ 	.dword	_ZN40_INTERNAL_dcd15259_4_k_cu_33326dbe_178304cuda3std6ranges3__45__cpo4swapE
	.align		8
        /*0058*/ 	.dword	_ZN40_INTERNAL_dcd15259_4_k_cu_33326dbe_178304cuda3std6ranges3__45__cpo9iter_moveE
	.align		8
        /*0060*/ 	.dword	_ZN40_INTERNAL_dcd15259_4_k_cu_33326dbe_178304cute7productE
	.align		8
        /*0068*/ 	.dword	_ZN40_INTERNAL_dcd15259_4_k_cu_33326dbe_178304cute1_E
	.align		8
        /*0070*/ 	.dword	$str$25
	.align		8
        /*0078*/ 	.dword	$str$26
	.align		8
        /*0080*/ 	.dword	$str$27
	.align		8
        /*0088*/ 	.dword	$str$28


//--------------------- .text._ZN7cutlass13device_kernelINS_4gemm6kernel13GemmUniversalIN4cute5tupleIJiiiiEEENS1_10collective13CollectiveMmaINS1_35MainloopSm100TmaUmmaWarpSpecializedILi6ELi2ELi4ENS5_IJNS4_1CILi2EEENSA_ILi1EEESC_EEEEENS5_IJNSA_ILi128EEESF_NSA_ILi256EEEEEEaNS5_IJlSC_lEEEaSI_NS4_8TiledMMAINS4_8MMA_AtomIJNS4_21SM100_MMA_S8_2x1SM_SSIaaiLi128ELi128ELNS4_4UMMA5MajorE0ELSN_0ELNSM_8SaturateE0EEEEEENS4_6LayoutINS5_IJSC_SC_SC_EEENS5_IJNSA_ILi0EEEST_ST_EEEEENS5_IJNS4_10UnderscoreESW_SW_EEEEENS4_18SM100_TMA_2SM_LOADENS4_14ComposedLayoutINS4_7SwizzleILi3ELi4ELi3EEENS4_18smem_ptr_flag_bitsILi8EEENSR_INS5_IJNSA_ILi8EEESF_EEENS5_IJSF_SC_EEEEEEEvNS4_8identityESZ_S19_vS1A_EENS_8epilogue10collective18CollectiveEpilogueINS1C_23Sm100TmaWarpSpecializedILi2ELi2ELi32ELb0ELb0EEEJNS5_IJNSA_ILi64EEESF_SG_EEENS5_IJNSR_IS1H_SC_EENSR_INS5_IJNSA_ILi32EEESB_EEENS5_IJSC_S1H_EEEEEEEEaSI_aSI_NS1C_6fusion15FusionCallbacksIS1G_NS1P_17LinearCombinationIaiaiLNS_15FloatRoundStyleE2EEES1I_S1O_JEEENS4_5SM1004TMEM4LOAD26SM100_TMEM_LOAD_32dp32b32xENS4_13SM90_TMA_LOADENS10_INS11_ILi1ELi4ELi3EEES14_NSR_INS5_IJS15_S1K_EEENS5_IJS1K_SC_EEEEEEENS4_39AutoVectorizingCopyWithAssumedAlignmentILi128EEENS4_14SM90_TMA_STOREES24_S26_S26_EEEvvEEEEvNT_6ParamsE --------------------------
	.section	.text._ZN7cutlass13device_kernelINS_4gemm6kernel13GemmUniversalIN4cute5tupleIJiiiiEEENS1_10collective13CollectiveMmaINS1_35MainloopSm100TmaUmmaWarpSpecializedILi6ELi2ELi4ENS5_IJNS4_1CILi2EEENSA_ILi1EEESC_EEEEENS5_IJNSA_ILi128EEESF_NSA_ILi256EEEEEEaNS5_IJlSC_lEEEaSI_NS4_8TiledMMAINS4_8MMA_AtomIJNS4_21SM100_MMA_S8_2x1SM_SSIaaiLi128ELi128ELNS4_4UMMA5MajorE0ELSN_0ELNSM_8SaturateE0EEEEEENS4_6LayoutINS5_IJSC_SC_SC_EEENS5_IJNSA_ILi0EEEST_ST_EEEEENS5_IJNS4_10UnderscoreESW_SW_EEEEENS4_18SM100_TMA_2SM_LOADENS4_14ComposedLayoutINS4_7SwizzleILi3ELi4ELi3EEENS4_18smem_ptr_flag_bitsILi8EEENSR_INS5_IJNSA_ILi8EEESF_EEENS5_IJSF_SC_EEEEEEEvNS4_8identityESZ_S19_vS1A_EENS_8epilogue10collective18CollectiveEpilogueINS1C_23Sm100TmaWarpSpecializedILi2ELi2ELi32ELb0ELb0EEEJNS5_IJNSA_ILi64EEESF_SG_EEENS5_IJNSR_IS1H_SC_EENSR_INS5_IJNSA_ILi32EEESB_EEENS5_IJSC_S1H_EEEEEEEEaSI_aSI_NS1C_6fusion15FusionCallbacksIS1G_NS1P_17LinearCombinationIaiaiLNS_15FloatRoundStyleE2EEES1I_S1O_JEEENS4_5SM1004TMEM4LOAD26SM100_TMEM_LOAD_32dp32b32xENS4_13SM90_TMA_LOADENS10_INS11_ILi1ELi4ELi3EEES14_NSR_INS5_IJS15_S1K_EEENS5_IJS1K_SC_EEEEEEENS4_39AutoVectorizingCopyWithAssumedAlignmentILi128EEENS4_14SM90_TMA_STOREES24_S26_S26_EEEvvEEEEvNT_6ParamsE,"ax",@progbits
	.align	128
.text._ZN7cutlass13device_kernelINS_4gemm6kernel13GemmUniversalIN4cute5tupleIJiiiiEEENS1_10collective13CollectiveMmaINS1_35MainloopSm100TmaUmmaWarpSpecializedILi6ELi2ELi4ENS5_IJNS4_1CILi2EEENSA_ILi1EEESC_EEEEENS5_IJNSA_ILi128EEESF_NSA_ILi256EEEEEEaNS5_IJlSC_lEEEaSI_NS4_8TiledMMAINS4_8MMA_AtomIJNS4_21SM100_MMA_S8_2x1SM_SSIaaiLi128ELi128ELNS4_4UMMA5MajorE0ELSN_0ELNSM_8SaturateE0EEEEEENS4_6LayoutINS5_IJSC_SC_SC_EEENS5_IJNSA_ILi0EEEST_ST_EEEEENS5_IJNS4_10UnderscoreESW_SW_EEEEENS4_18SM100_TMA_2SM_LOADENS4_14ComposedLayoutINS4_7SwizzleILi3ELi4ELi3EEENS4_18smem_ptr_flag_bitsILi8EEENSR_INS5_IJNSA_ILi8EEESF_EEENS5_IJSF_SC_EEEEEEEvNS4_8identityESZ_S19_vS1A_EENS_8epilogue10collective18CollectiveEpilogueINS1C_23Sm100TmaWarpSpecializedILi2ELi2ELi32ELb0ELb0EEEJNS5_IJNSA_ILi64EEESF_SG_EEENS5_IJNSR_IS1H_SC_EENSR_INS5_IJNSA_ILi32EEESB_EEENS5_IJSC_S1H_EEEEEEEEaSI_aSI_NS1C_6fusion15FusionCallbacksIS1G_NS1P_17LinearCombinationIaiaiLNS_15FloatRoundStyleE2EEES1I_S1O_JEEENS4_5SM1004TMEM4LOAD26SM100_TMEM_LOAD_32dp32b32xENS4_13SM90_TMA_LOADENS10_INS11_ILi1ELi4ELi3EEES14_NSR_INS5_IJS15_S1K_EEENS5_IJS1K_SC_EEEEEEENS4_39AutoVectorizingCopyWithAssumedAlignmentILi128EEENS4_14SM90_TMA_STOREES24_S26_S26_EEEvvEEEEvNT_6ParamsE:
        .type           _ZN7cutlass13device_kernelINS_4gemm6kernel13GemmUniversalIN4cute5tupleIJiiiiEEENS1_10collective13CollectiveMmaINS1_35MainloopSm100TmaUmmaWarpSpecializedILi6ELi2ELi4ENS5_IJNS4_1CILi2EEENSA_ILi1EEESC_EEEEENS5_IJNSA_ILi128EEESF_NSA_ILi256EEEEEEaNS5_IJlSC_lEEEaSI_NS4_8TiledMMAINS4_8MMA_AtomIJNS4_21SM100_MMA_S8_2x1SM_SSIaaiLi128ELi128ELNS4_4UMMA5MajorE0ELSN_0ELNSM_8SaturateE0EEEEEENS4_6LayoutINS5_IJSC_SC_SC_EEENS5_IJNSA_ILi0EEEST_ST_EEEEENS5_IJNS4_10UnderscoreESW_SW_EEEEENS4_18SM100_TMA_2SM_LOADENS4_14ComposedLayoutINS4_7SwizzleILi3ELi4ELi3EEENS4_18smem_ptr_flag_bitsILi8EEENSR_INS5_IJNSA_ILi8EEESF_EEENS5_IJSF_SC_EEEEEEEvNS4_8identityESZ_S19_vS1A_EENS_8epilogue10collective18CollectiveEpilogueINS1C_23Sm100TmaWarpSpecializedILi2ELi2ELi32ELb0ELb0EEEJNS5_IJNSA_ILi64EEESF_SG_EEENS5_IJNSR_IS1H_SC_EENSR_INS5_IJNSA_ILi32EEESB_EEENS5_IJSC_S1H_EEEEEEEEaSI_aSI_NS1C_6fusion15FusionCallbacksIS1G_NS1P_17LinearCombinationIaiaiLNS_15FloatRoundStyleE2EEES1I_S1O_JEEENS4_5SM1004TMEM4LOAD26SM100_TMEM_LOAD_32dp32b32xENS4_13SM90_TMA_LOADENS10_INS11_ILi1ELi4ELi3EEES14_NSR_INS5_IJS15_S1K_EEENS5_IJS1K_SC_EEEEEEENS4_39AutoVectorizingCopyWithAssumedAlignmentILi128EEENS4_14SM90_TMA_STOREES24_S26_S26_EEEvvEEEEvNT_6ParamsE,@function
        .size           _ZN7cutlass13device_kernelINS_4gemm6kernel13GemmUniversalIN4cute5tupleIJiiiiEEENS1_10collective13CollectiveMmaINS1_35MainloopSm100TmaUmmaWarpSpecializedILi6ELi2ELi4ENS5_IJNS4_1CILi2EEENSA_ILi1EEESC_EEEEENS5_IJNSA_ILi128EEESF_NSA_ILi256EEEEEEaNS5_IJlSC_lEEEaSI_NS4_8TiledMMAINS4_8MMA_AtomIJNS4_21SM100_MMA_S8_2x1SM_SSIaaiLi128ELi128ELNS4_4UMMA5MajorE0ELSN_0ELNSM_8SaturateE0EEEEEENS4_6LayoutINS5_IJSC_SC_SC_EEENS5_IJNSA_ILi0EEEST_ST_EEEEENS5_IJNS4_10UnderscoreESW_SW_EEEEENS4_18SM100_TMA_2SM_LOADENS4_14ComposedLayoutINS4_7SwizzleILi3ELi4ELi3EEENS4_18smem_ptr_flag_bitsILi8EEENSR_INS5_IJNSA_ILi8EEESF_EEENS5_IJSF_SC_EEEEEEEvNS4_8identityESZ_S19_vS1A_EENS_8epilogue10collective18CollectiveEpilogueINS1C_23Sm100TmaWarpSpecializedILi2ELi2ELi32ELb0ELb0EEEJNS5_IJNSA_ILi64EEESF_SG_EEENS5_IJNSR_IS1H_SC_EENSR_INS5_IJNSA_ILi32EEESB_EEENS5_IJSC_S1H_EEEEEEEEaSI_aSI_NS1C_6fusion15FusionCallbacksIS1G_NS1P_17LinearCombinationIaiaiLNS_15FloatRoundStyleE2EEES1I_S1O_JEEENS4_5SM1004TMEM4LOAD26SM100_TMEM_LOAD_32dp32b32xENS4_13SM90_TMA_LOADENS10_INS11_ILi1ELi4ELi3EEES14_NSR_INS5_IJS15_S1K_EEENS5_IJS1K_SC_EEEEEEENS4_39AutoVectorizingCopyWithAssumedAlignmentILi128EEENS4_14SM90_TMA_STOREES24_S26_S26_EEEvvEEEEvNT_6ParamsE,(.L_x_169 - _ZN7cutlass13device_kernelINS_4gemm6kernel13GemmUniversalIN4cute5tupleIJiiiiEEENS1_10collective13CollectiveMmaINS1_35MainloopSm100TmaUmmaWarpSpecializedILi6ELi2ELi4ENS5_IJNS4_1CILi2EEENSA_ILi1EEESC_EEEEENS5_IJNSA_ILi128EEESF_NSA_ILi256EEEEEEaNS5_IJlSC_lEEEaSI_NS4_8TiledMMAINS4_8MMA_AtomIJNS4_21SM100_MMA_S8_2x1SM_SSIaaiLi128ELi128ELNS4_4UMMA5MajorE0ELSN_0ELNSM_8SaturateE0EEEEEENS4_6LayoutINS5_IJSC_SC_SC_EEENS5_IJNSA_ILi0EEEST_ST_EEEEENS5_IJNS4_10UnderscoreESW_SW_EEEEENS4_18SM100_TMA_2SM_LOADENS4_14ComposedLayoutINS4_7SwizzleILi3ELi4ELi3EEENS4_18smem_ptr_flag_bitsILi8EEENSR_INS5_IJNSA_ILi8EEESF_EEENS5_IJSF_SC_EEEEEEEvNS4_8identityESZ_S19_vS1A_EENS_8epilogue10collective18CollectiveEpilogueINS1C_23Sm100TmaWarpSpecializedILi2ELi2ELi32ELb0ELb0EEEJNS5_IJNSA_ILi64EEESF_SG_EEENS5_IJNSR_IS1H_SC_EENSR_INS5_IJNSA_ILi32EEESB_EEENS5_IJSC_S1H_EEEEEEEEaSI_aSI_NS1C_6fusion15FusionCallbacksIS1G_NS1P_17LinearCombinationIaiaiLNS_15FloatRoundStyleE2EEES1I_S1O_JEEENS4_5SM1004TMEM4LOAD26SM100_TMEM_LOAD_32dp32b32xENS4_13SM90_TMA_LOADENS10_INS11_ILi1ELi4ELi3EEES14_NSR_INS5_IJS15_S1K_EEENS5_IJS1K_SC_EEEEEEENS4_39AutoVectorizingCopyWithAssumedAlignmentILi128EEENS4_14SM90_TMA_STOREES24_S26_S26_EEEvvEEEEvNT_6ParamsE)
        .other          _ZN7cutlass13device_kernelINS_4gemm6kernel13GemmUniversalIN4cute5tupleIJiiiiEEENS1_10collective13CollectiveMmaINS1_35MainloopSm100TmaUmmaWarpSpecializedILi6ELi2ELi4ENS5_IJNS4_1CILi2EEENSA_ILi1EEESC_EEEEENS5_IJNSA_ILi128EEESF_NSA_ILi256EEEEEEaNS5_IJlSC_lEEEaSI_NS4_8TiledMMAINS4_8MMA_AtomIJNS4_21SM100_MMA_S8_2x1SM_SSIaaiLi128ELi128ELNS4_4UMMA5MajorE0ELSN_0ELNSM_8SaturateE0EEEEEENS4_6LayoutINS5_IJSC_SC_SC_EEENS5_IJNSA_ILi0EEEST_ST_EEEEENS5_IJNS4_10UnderscoreESW_SW_EEEEENS4_18SM100_TMA_2SM_LOADENS4_14ComposedLayoutINS4_7SwizzleILi3ELi4ELi3EEENS4_18smem_ptr_flag_bitsILi8EEENSR_INS5_IJNSA_ILi8EEESF_EEENS5_IJSF_SC_EEEEEEEvNS4_8identityESZ_S19_vS1A_EENS_8epilogue10collective18CollectiveEpilogueINS1C_23Sm100TmaWarpSpecializedILi2ELi2ELi32ELb0ELb0EEEJNS5_IJNSA_ILi64EEESF_SG_EEENS5_IJNSR_IS1H_SC_EENSR_INS5_IJNSA_ILi32EEESB_EEENS5_IJSC_S1H_EEEEEEEEaSI_aSI_NS1C_6fusion15FusionCallbacksIS1G_NS1P_17LinearCombinationIaiaiLNS_15FloatRoundStyleE2EEES1I_S1O_JEEENS4_5SM1004TMEM4LOAD26SM100_TMEM_LOAD_32dp32b32xENS4_13SM90_TMA_LOADENS10_INS11_ILi1ELi4ELi3EEES14_NSR_INS5_IJS15_S1K_EEENS5_IJS1K_SC_EEEEEEENS4_39AutoVectorizingCopyWithAssumedAlignmentILi128EEENS4_14SM90_TMA_STOREES24_S26_S26_EEEvvEEEEvNT_6ParamsE,@"STO_CUDA_ENTRY STV_DEFAULT"
_ZN7cutlass13device_kernelINS_4gemm6kernel13GemmUniversalIN4cute5tupleIJiiiiEEENS1_10collective13CollectiveMmaINS1_35MainloopSm100TmaUmmaWarpSpecializedILi6ELi2ELi4ENS5_IJNS4_1CILi2EEENSA_ILi1EEESC_EEEEENS5_IJNSA_ILi128EEESF_NSA_ILi256EEEEEEaNS5_IJlSC_lEEEaSI_NS4_8TiledMMAINS4_8MMA_AtomIJNS4_21SM100_MMA_S8_2x1SM_SSIaaiLi128ELi128ELNS4_4UMMA5MajorE0ELSN_0ELNSM_8SaturateE0EEEEEENS4_6LayoutINS5_IJSC_SC_SC_EEENS5_IJNSA_ILi0EEEST_ST_EEEEENS5_IJNS4_10UnderscoreESW_SW_EEEEENS4_18SM100_TMA_2SM_LOADENS4_14ComposedLayoutINS4_7SwizzleILi3ELi4ELi3EEENS4_18smem_ptr_flag_bitsILi8EEENSR_INS5_IJNSA_ILi8EEESF_EEENS5_IJSF_SC_EEEEEEEvNS4_8identityESZ_S19_vS1A_EENS_8epilogue10collective18CollectiveEpilogueINS1C_23Sm100TmaWarpSpecializedILi2ELi2ELi32ELb0ELb0EEEJNS5_IJNSA_ILi64EEESF_SG_EEENS5_IJNSR_IS1H_SC_EENSR_INS5_IJNSA_ILi32EEESB_EEENS5_IJSC_S1H_EEEEEEEEaSI_aSI_NS1C_6fusion15FusionCallbacksIS1G_NS1P_17LinearCombinationIaiaiLNS_15FloatRoundStyleE2EEES1I_S1O_JEEENS4_5SM1004TMEM4LOAD26SM100_TMEM_LOAD_32dp32b32xENS4_13SM90_TMA_LOADENS10_INS11_ILi1ELi4ELi3EEES14_NSR_INS5_IJS15_S1K_EEENS5_IJS1K_SC_EEEEEEENS4_39AutoVectorizingCopyWithAssumedAlignmentILi128EEENS4_14SM90_TMA_STOREES24_S26_S26_EEEvvEEEEvNT_6ParamsE:
[----:B------:R-:W1:Y:S01]  /*0000*/  LDC R1, c[0x0][0x37c] ;  /* 0x0000df00ff017b82 */ /* 0x000e620000000800 */
[----:B------:R-:W2:Y:S01]  /*0010*/  S2R R108, SR_TID.X ;  /* 0x00000000006c7919 */ /* 0x000ea20000002100 */
[----:B------:R-:W3:Y:S06]  /*0020*/  LDCU.64 UR6, c[0x0][0x890] ;  /* 0x00011200ff0677ac */ /* 0x000eec0008000a00 */
[----:B------:R-:W4:Y:S01]  /*0030*/  S2UR UR37, SR_CgaCtaId ;  /* 0x00000000002579c3 */ /* 0x000f220000008800 */
[----:B------:R-:W-:Y:S02]  /*0040*/  PRMT R91, RZ, 0x7610, R91 ;  /* 0x00007610ff5b7816 */ /* 0x000fe4000000005b */
[----:B------:R-:W-:Y:S01]  /*0050*/  ELECT P1, URZ, PT ;  /* 0x0000000000ff782f */ /* 0x000fe20003820000 */
[----:B------:R-:W1:Y:S01]  /*0060*/  LDCU.64 UR46, c[0x0][0x358] ;  /* 0x00006b00ff2e77ac */ /* 0x000e620008000a00 */
[----:B---3--:R-:W-:-:S04]  /*0070*/  UISETP.NE.U32.AND UP0, UPT, UR6, URZ, UPT ;  /* 0x000000ff0600728c */ /* 0x008fc8000bf05070 */
[----:B------:R-:W-:Y:S02]  /*0080*/  UISETP.NE.AND.EX UP0, UPT, UR7, URZ, UPT, UP0 ;  /* 0x000000ff0700728c */ /* 0x000fe4000bf05300 */
[----:B----4-:R-:W-:Y:S02]  /*0090*/  ULOP3.LUT UR5, UR37, 0x1, URZ, 0xc0, !UPT ;  /* 0x0000000125057892 */ /* 0x010fe4000f8ec0ff */
[----:B------:R-:W-:Y:S01]  /*00a0*/  ULOP3.LUT UR4, UR37, 0x1, URZ, 0x3c, !UPT ;  /* 0x0000000125047892 */ /* 0x000fe2000f8e3cff */
[----:B--2---:R-:W-:-:S05]  /*00b0*/  SHF.R.U32.HI R97, RZ, 0x5, R108 ;  /* 0x00000005ff617819 */ /* 0x004fca000001166c */
[----:B------:R-:W2:Y:S02]  /*00c0*/  SHFL.IDX PT, R0, R97, RZ, 0x1f ;  /* 0x00001fff61007589 */ /* 0x000ea400000e0000 */
[----:B--2---:R-:W-:Y:S01]  /*00d0*/  R2UR UR10, R0 ;  /* 0x00000000000a72ca */ /* 0x004fe200000e0000 */
[----:B-1----:R-:W-:-:S14]  /*00e0*/  BRA.U UP0, `(.L_x_0) ;  /* 0x00000001002c7547 */ /* 0x002fdc000b800000 */
[----:B------:R-:W1:Y:S02]  /*00f0*/  LDCU.64 UR8, c[0x0][0x888] ;  /* 0x00011100ff0877ac */ /* 0x000e640008000a00 */
[----:B-1----:R-:W-:-:S04]  /*0100*/  UISETP.NE.U32.AND UP0, UPT, UR8, URZ, UPT ;  /* 0x000000ff0800728c */ /* 0x002fc8000bf05070 */
[----:B------:R-:W-:-:S09]  /*0110*/  UISETP.NE.AND.EX UP0, UPT, UR9, URZ, UPT, UP0 ;  /* 0x000000ff0900728c */ /* 0x000fd2000bf05300 */
[----:B------:R-:W-:Y:S05]  /*0120*/  BRA.U !UP0, `(.L_x_1) ;  /* 0x0000000108107547 */ /* 0x000fea000b800000 */
[----:B------:R-:W1:Y:S02]  /*0130*/  LDC.64 R50, c[0x0][0x888] ;  /* 0x00022200ff327b82 */ /* 0x000e640000000a00 */
[----:B-1----:R1:W5:Y:S01]  /*0140*/  LDG.E R50, desc[UR46][R50.64] ;  /* 0x0000002e32327981 */ /* 0x002362000c1e1900 */
[----:B------:R-:W-:Y:S01]  /*0150*/  HFMA2 R91, -RZ, RZ, 0, 5.9604644775390625e-08 ;  /* 0x00000001ff5b7431 */ /* 0x000fe200000001ff */
[----:B------:R-:W-:Y:S05]  /*0160*/  BRA `(.L_x_0) ;  /* 0x00000000000c7947 */ /* 0x000fea0003800000 */
.L_x_1:
[----:B------:R-:W1:Y:S01]  /*0170*/  LDCU UR8, c[0x0][0x880] ;  /* 0x00011000ff0877ac */ /* 0x000e620008000800 */
[----:B------:R-:W-:Y:S01]  /*0180*/  HFMA2 R91, -RZ, RZ, 0, 5.9604644775390625e-08 ;  /* 0x00000001ff5b7431 */ /* 0x000fe200000001ff */
[----:B-1----:R-:W-:-:S07]  /*0190*/  MOV R50, UR8 ;  /* 0x0000000800327c02 */ /* 0x002fce0008000f00 */
.L_x_0:
[----:B------:R-:W2:Y:S02]  /*01a0*/  LDCU.64 UR8, c[0x0][0x8b0] ;  /* 0x00011600ff0877ac */ /* 0x000ea40008000a00 */
[----:B--2---:R-:W-:-:S04]  /*01b0*/  UISETP.NE.U32.AND UP0, UPT, UR8, URZ, UPT ;  /* 0x000000ff0800728c */ /* 0x004fc8000bf05070 */
[----:B------:R-:W-:-:S09]  /*01c0*/  UISETP.NE.AND.EX UP0, UPT, UR9, URZ, UPT, UP0 ;  /* 0x000000ff0900728c */ /* 0x000fd2000bf05300 */
[----:B------:R-:W-:Y:S05]  /*01d0*/  BRA.U UP0, `(.L_x_2) ;  /* 0x0000000100247547 */ /* 0x000fea000b800000 */
[----:B------:R-:W2:Y:S02]  /*01e0*/  LDCU.64 UR8, c[0x0][0x8a8] ;  /* 0x00011500ff0877ac */ /* 0x000ea40008000a00 */
[----:B--2---:R-:W-:-:S04]  /*01f0*/  UISETP.NE.U32.AND UP0, UPT, UR8, URZ, UPT ;  /* 0x000000ff0800728c */ /* 0x004fc8000bf05070 */
[----:B------:R-:W-:-:S09]  /*0200*/  UISETP.NE.AND.EX UP0, UPT, UR9, URZ, UPT, UP0 ;  /* 0x000000ff0900728c */ /* 0x000fd2000bf05300 */
[----:B------:R-:W-:Y:S05]  /*0210*/  BRA.U !UP0, `(.L_x_3) ;  /* 0x00000001080c7547 */ /* 0x000fea000b800000 */
[----:B------:R-:W2:Y:S02]  /*0220*/  LDC.64 R46, c[0x0][0x8a8] ;  /* 0x00022a00ff2e7b82 */ /* 0x000ea40000000a00 */
[----:B--2---:R2:W5:Y:S01]  /*0230*/  LDG.E R46, desc[UR46][R46.64] ;  /* 0x0000002e2e2e7981 */ /* 0x004562000c1e1900 */
[----:B------:R-:W-:Y:S05]  /*0240*/  BRA `(.L_x_2) ;  /* 0x0000000000087947 */ /* 0x000fea0003800000 */
.L_x_3:
[----:B------:R-:W2:Y:S02]  /*0250*/  LDCU UR8, c[0x0][0x8a0] ;  /* 0x00011400ff0877ac */ /* 0x000ea40008000800 */
[----:B--2---:R-:W-:Y:S02]  /*0260*/  MOV R46, UR8 ;  /* 0x00000008002e7c02 */ /* 0x004fe40008000f00 */
.L_x_2:
[----:B------:R-:W-:Y:S01]  /*0270*/  IMAD.U32 R0, RZ, RZ, UR10 ;  /* 0x0000000aff007e24 */ /* 0x000fe2000f8e00ff */
[----:B------:R-:W-:Y:S04]  /*0280*/  BSSY.RECONVERGENT B0, `(.L_x_4) ;  /* 0x000000c000007945 */ /* 0x000fe80003800200 */
[C---:B------:R-:W-:Y:S02]  /*0290*/  ISETP.NE.OR P2, PT, R0.reuse, 0x1, !P1 ;  /* 0x000000010000780c */ /* 0x040fe40004f45670 */
[----:B------:R-:W-:-:S11]  /*02a0*/  ISETP.NE.OR P0, PT, R0, 0x3, !P1 ;  /* 0x000000030000780c */ /* 0x000fd60004f05670 */
[----:B------:R-:W-:Y:S05]  /*02b0*/  @P2 BRA `(.L_x_5) ;  /* 0x0000000000202947 */ /* 0x000fea0003800000 */
[----:B------:R-:W3:Y:S02]  /*02c0*/  LDCU.64 UR8, c[0x0][0x348] ;  /* 0x00006900ff0877ac */ /* 0x000ee40008000a00 */
[----:B---3--:R-:W-:Y:S02]  /*02d0*/  UIADD3 UR12, UP1, UPT, UR8, 0x80, URZ ;  /* 0x00000080080c7890 */ /* 0x008fe4000ff3e0ff */
[----:B------:R-:W-:Y:S02]  /*02e0*/  UIADD3 UR8, UP0, UPT, UR8, 0x180, URZ ;  /* 0x0000018008087890 */ /* 0x000fe4000ff1e0ff */
[----:B------:R-:W-:Y:S02]  /*02f0*/  UIADD3.X UR13, UPT, UPT, URZ, UR9, URZ, UP1, !UPT ;  /* 0x00000009ff0d7290 */ /* 0x000fe40008ffe4ff */
[----:B------:R-:W-:-:S07]  /*0300*/  UIADD3.X UR9, UPT, UPT, URZ, UR9, URZ, UP0, !UPT ;  /* 0x00000009ff097290 */ /* 0x000fce00087fe4ff */
[----:B------:R3:W-:Y:S02]  /*0310*/  UTMACCTL.PF [UR12] ;  /* 0x000000000c0079b9 */ /* 0x0007e40008040000 */
[----:B------:R3:W-:Y:S02]  /*0320*/  UTMACCTL.PF [UR8] ;  /* 0x00000000080079b9 */ /* 0x0007e40008040000 */
[----:B---3--:R-:W-:Y:S01]  /*0330*/  NOP ;  /* 0x0000000000007918 */ /* 0x008fe20000000000 */
.L_x_5:
[----:B------:R-:W-:Y:S05]  /*0340*/  BSYNC.RECONVERGENT B0 ;  /* 0x0000000000007941 */ /* 0x000fea0003800200 */
.L_x_4:
[----:B------:R-:W-:Y:S04]  /*0350*/  BSSY.RECONVERGENT B0, `(.L_x_6) ;  /* 0x000000a000007945 */ /* 0x000fe80003800200 */
        /* <DEDUP_REMOVED lines=9> */
.L_x_7:
[----:B------:R-:W-:Y:S05]  /*03f0*/  BSYNC.RECONVERGENT B0 ;  /* 0x0000000000007941 */ /* 0x000fea0003800200 */
.L_x_6:
[----:B------:R-:W3:Y:S01]  /*0400*/  LDCU.64 UR8, c[0x0][0x888] ;  /* 0x00011100ff0877ac */ /* 0x000ee20008000a00 */
[----:B------:R-:W-:Y:S02]  /*0410*/  UISETP.EQ.U32.AND UP1, UPT, UR6, URZ, UPT ;  /* 0x000000ff0600728c */ /* 0x000fe4000bf22070 */
[----:B------:R-:W-:Y:S02]  /*0420*/  UPLOP3.LUT UP5, UPT, UPT, UPT, UPT, 0x80, 0x8 ;  /* 0x000000000008789c */ /* 0x000fe40003faf070 */
[----:B---3--:R-:W-:-:S04]  /*0430*/  UISETP.NE.U32.AND UP0, UPT, UR8, URZ, UPT ;  /* 0x000000ff0800728c */ /* 0x008fc8000bf05070 */
[----:B------:R-:W-:-:S04]  /*0440*/  UISETP.NE.AND.EX UP0, UPT, UR9, URZ, UPT, UP0 ;  /* 0x000000ff0900728c */ /* 0x000fc8000bf05300 */
[----:B------:R-:W-:-:S04]  /*0450*/  UISETP.EQ.OR.EX UP2, UPT, UR7, URZ, !UP0, UP1 ;  /* 0x000000ff0700728c */ /* 0x000fc8000c742710 */
[----:B------:R-:W-:-:S05]  /*0460*/  UP2UR UR50, UPR, URZ, 0x4 ;  /* 0x00000004ff327883 */ /* 0x000fca0008000000 */
[----:B------:R-:W-:Y:S07]  /*0470*/  BRA.U !UP2, `(.L_x_8) ;  /* 0x000000010a207547 */ /* 0x000fee000b800000 */
[----:B-----5:R-:W-:Y:S01]  /*0480*/  R2UR UR8, R50 ;  /* 0x00000000320872ca */ /* 0x020fe200000e0000 */
[----:B------:R-:W-:Y:S02]  /*0490*/  UISETP.NE.U32.AND UP2, UPT, UR6, URZ, UPT ;  /* 0x000000ff0600728c */ /* 0x000fe4000bf45070 */
[----:B------:R-:W-:Y:S02]  /*04a0*/  USEL UR6, URZ, 0xffffffff, UP0 ;  /* 0xffffffffff067887 */ /* 0x000fe40008000000 */
[----:B------:R-:W-:-:S08]  /*04b0*/  UISETP.NE.AND.EX UP2, UPT, UR7, URZ, UPT, UP2 ;  /* 0x000000ff0700728c */ /* 0x000fd0000bf45320 */
[----:B------:R-:W-:-:S04]  /*04c0*/  UISETP.NE.AND UP1, UPT, UR8, URZ, UPT ;  /* 0x000000ff0800728c */ /* 0x000fc8000bf25270 */
[----:B------:R-:W-:-:S04]  /*04d0*/  @!UP2 USEL UR6, URZ, 0xffffffff, UP1 ;  /* 0xffffffffff06a887 */ /* 0x000fc80008800000 */
[----:B------:R-:W-:-:S04]  /*04e0*/  ULOP3.LUT UR6, UR6, 0x1, URZ, 0xc0, !UPT ;  /* 0x0000000106067892 */ /* 0x000fc8000f8ec0ff */
[----:B------:R-:W-:-:S11]  /*04f0*/  UISETP.NE.U32.AND UP5, UPT, UR6, 0x1, UPT ;  /* 0x000000010600788c */ /* 0x000fd6000bfa5070 */
.L_x_8:
[----:B------:R-:W3:Y:S01]  /*0500*/  SHFL.IDX PT, R0, R97, RZ, 0x1f ;  /* 0x00001fff61007589 */ /* 0x000ee200000e0000 */
[----:B------:R-:W-:-:S04]  /*0510*/  UISETP.NE.AND UP1, UPT, UR10, 0x2, UPT ;  /* 0x000000020a00788c */ /* 0x000fc8000bf25270 */
[----:B------:R-:W-:Y:S02]  /*0520*/  UISETP.EQ.AND UP2, UPT, UR5, URZ, !UP1 ;  /* 0x000000ff0500728c */ /* 0x000fe4000cf42270 */
[----:B------:R-:W-:-:S04]  /*0530*/  USEL UR7, URZ, 0x1, UP1 ;  /* 0x00000001ff077887 */ /* 0x000fc80008800000 */
[----:B------:R-:W-:Y:S02]  /*0540*/  PLOP3.LUT P5, PT, P1, PT, UP2, 0x80, 0x8 ;  /* 0x000000000008781c */ /* 0x000fe40000faf028 */
[----:B---3--:R-:W-:-:S13]  /*0550*/  ISETP.NE.AND P0, PT, R0, RZ, PT ;  /* 0x000000ff0000720c */ /* 0x008fda0003f05270 */
[----:B------:R-:W-:Y:S05]  /*0560*/  @P0 BRA `(.L_x_9) ;  /* 0x0000000000540947 */ /* 0x000fea0003800000 */
[----:B------:R-:W-:Y:S01]  /*0570*/  UMOV UR8, 0x400 ;  /* 0x0000040000087882 */ /* 0x000fe20000000000 */
[----:B------:R-:W-:Y:S01]  /*0580*/  UMOV UR6, 0x1 ;  /* 0x0000000100067882 */ /* 0x000fe20000000000 */
[----:B------:R-:W-:Y:S02]  /*0590*/  ULEA UR8, UR37, UR8, 0x18 ;  /* 0x0000000825087291 */ /* 0x000fe4000f8ec0ff */
[----:B------:R-:W-:-:S04]  /*05a0*/  UIADD3 UR12, UPT, UPT, -UR6, 0x100000, URZ ;  /* 0x00100000060c7890 */ /* 0x000fc8000fffe1ff */
[----:B------:R-:W-:Y:S02]  /*05b0*/  USHF.L.U32 UR13, UR12, 0xb, URZ ;  /* 0x0000000b0c0d7899 */ /* 0x000fe400080006ff */
[----:B------:R-:W-:Y:S01]  /*05c0*/  USHF.L.U32 UR12, UR12, 0x1, URZ ;  /* 0x000000010c0c7899 */ /* 0x000fe200080006ff */
[----:B------:R-:W-:Y:S01]  /*05d0*/  ELECT P0, URZ, PT ;  /* 0x0000000000ff782f */ /* 0x000fe20003800000 */
[----:B------:R-:W3:Y:S10]  /*05e0*/  FENCE.VIEW.ASYNC.S ;  /* 0x00000000000073c6 */ /* 0x000ef40000000000 */
[----:B---3--:R3:W4:Y:S01]  /*05f0*/  SYNCS.EXCH.64 URZ, [UR8], UR12 ;  /* 0x0000000c08ff75b2 */ /* 0x0087220008000100 */
[----:B------:R3:W1:Y:S01]  /*0600*/  SYNCS.EXCH.64 URZ, [UR8+0x30], UR12 ;  /* 0x0000300c08ff75b2 */ /* 0x0006620008000100 */
        /* <DEDUP_REMOVED lines=10> */
[----:B------:R-:W-:Y:S01]  /*06b0*/  NOP ;  /* 0x0000000000007918 */ /* 0x000fe20000000000 */
.L_x_9:
[----:B------:R-:W2:Y:S01]  /*06c0*/  SHFL.IDX PT, R0, R97, RZ, 0x1f ;  /* 0x00001fff61007589 */ /* 0x000ea200000e0000 */
[----:B------:R-:W-:Y:S01]  /*06d0*/  NOP ;  /* 0x0000000000007918 */ /* 0x000fe20000000000 */
[----:B--2---:R-:W-:-:S13]  /*06e0*/  ISETP.NE.AND P0, PT, R0, 0x1, PT ;  /* 0x000000010000780c */ /* 0x004fda0003f05270 */
[----:B------:R-:W-:Y:S05]  /*06f0*/  @P0 BRA `(.L_x_10) ;  /* 0x0000000000440947 */ /* 0x000fea0003800000 */
[----:B------:R-:W-:Y:S01]  /*0700*/  UMOV UR9, 0x400 ;  /* 0x0000040000097882 */ /* 0x000fe20000000000 */
[----:B---3--:R-:W-:Y:S01]  /*0710*/  UMOV UR8, 0x20 ;  /* 0x0000002000087882 */ /* 0x008fe20000000000 */
[----:B------:R-:W-:Y:S01]  /*0720*/  UMOV UR6, 0x80 ;  /* 0x0000008000067882 */ /* 0x000fe20000000000 */
[----:B------:R-:W-:Y:S02]  /*0730*/  ULEA UR9, UR37, UR9, 0x18 ;  /* 0x0000000925097291 */ /* 0x000fe4000f8ec0ff */
[----:B------:R-:W-:-:S04]  /*0740*/  UIADD3 UR12, UPT, UPT, -UR8, 0x100000, URZ ;  /* 0x00100000080c7890 */ /* 0x000fc8000fffe1ff */
[----:B------:R-:W-:Y:S02]  /*0750*/  USHF.L.U32 UR13, UR12, 0xb, URZ ;  /* 0x0000000b0c0d7899 */ /* 0x000fe400080006ff */
[----:B------:R-:W-:Y:S02]  /*0760*/  USHF.L.U32 UR12, UR12, 0x1, URZ ;  /* 0x000000010c0c7899 */ /* 0x000fe400080006ff */
[----:B------:R-:W-:-:S04]  /*0770*/  UIADD3 UR14, UPT, UPT, -UR6, 0x100000, URZ ;  /* 0x00100000060e7890 */ /* 0x000fc8000fffe1ff */
[----:B------:R-:W-:Y:S02]  /*0780*/  USHF.L.U32 UR15, UR14, 0xb, URZ ;  /* 0x0000000b0e0f7899 */ /* 0x000fe400080006ff */
[----:B------:R-:W-:Y:S01]  /*0790*/  USHF.L.U32 UR14, UR14, 0x1, URZ ;  /* 0x000000010e0e7899 */ /* 0x000fe200080006ff */
[----:B------:R-:W-:Y:S01]  /*07a0*/  ELECT P0, URZ, PT ;  /* 0x0000000000ff782f */ /* 0x000fe20003800000 */
[----:B------:R-:W2:Y:S02]  /*07b0*/  FENCE.VIEW.ASYNC.S ;  /* 0x00000000000073c6 */ /* 0x000ea40000000000 */
[----:B--2---:R2:W3:Y:S08]  /*07c0*/  SYNCS.EXCH.64 URZ, [UR9+0x60], UR12 ;  /* 0x0000600c09ff75b2 */ /* 0x0044f00008000100 */
[----:B------:R2:W1:Y:S01]  /*07d0*/  SYNCS.EXCH.64 URZ, [UR9+0x70], UR14 ;  /* 0x0000700e09ff75b2 */ /* 0x0004620008000100 */
[----:B------:R2:W1:Y:S01]  /*07e0*/  SYNCS.EXCH.64 URZ, [UR9+0x68], UR12 ;  /* 0x0000680c09ff75b2 */ /* 0x0004620008000100 */
[----:B------:R2:W1:Y:S01]  /*07f0*/  SYNCS.EXCH.64 URZ, [UR9+0x78], UR14 ;  /* 0x0000780e09ff75b2 */ /* 0x0004620008000100 */
[----:B------:R-:W-:Y:S01]  /*0800*/  NOP ;  /* 0x0000000000007918 */ /* 0x000fe20000000000 */
.L_x_10:
[----:B------:R-:W4:Y:S01]  /*0810*/  SHFL.IDX PT, R0, R97, RZ, 0x1f ;  /* 0x00001fff61007589 */ /* 0x000f2200000e0000 */
[----:B------:R-:W-:Y:S01]  /*0820*/  NOP ;  /* 0x0000000000007918 */ /* 0x000fe20000000000 */
[----:B----4-:R-:W-:-:S13]  /*0830*/  ISETP.NE.AND P0, PT, R0, 0x3, PT ;  /* 0x000000030000780c */ /* 0x010fda0003f05270 */
[----:B------:R-:W-:Y:S05]  /*0840*/  @P0 BRA `(.L_x_11) ;  /* 0x00000000002c0947 */ /* 0x000fea0003800000 */
[----:B---3--:R-:W-:Y:S01]  /*0850*/  UMOV UR8, 0x400 ;  /* 0x0000040000087882 */ /* 0x008fe20000000000 */
[----:B------:R-:W-:Y:S01]  /*0860*/  UMOV UR6, 0x20 ;  /* 0x0000002000067882 */ /* 0x000fe20000000000 */
[----:B------:R-:W-:Y:S02]  /*0870*/  ULEA UR8, UR37, UR8, 0x18 ;  /* 0x0000000825087291 */ /* 0x000fe4000f8ec0ff */
[----:B--2---:R-:W-:-:S04]  /*0880*/  UIADD3 UR12, UPT, UPT, -UR6, 0x100000, URZ ;  /* 0x00100000060c7890 */ /* 0x004fc8000fffe1ff */
[----:B------:R-:W-:Y:S02]  /*0890*/  USHF.L.U32 UR13, UR12, 0xb, URZ ;  /* 0x0000000b0c0d7899 */ /* 0x000fe400080006ff */
[----:B------:R-:W-:Y:S01]  /*08a0*/  USHF.L.U32 UR12, UR12, 0x1, URZ ;  /* 0x000000010c0c7899 */ /* 0x000fe200080006ff */
[----:B------:R-:W-:Y:S01]  /*08b0*/  ELECT P0, URZ, PT ;  /* 0x0000000000ff782f */ /* 0x000fe20003800000 */
[----:B------:R-:W2:Y:S10]  /*08c0*/  FENCE.VIEW.ASYNC.S ;  /* 0x00000000000073c6 */ /* 0x000eb40000000000 */
[----:B--2---:R4:W2:Y:S01]  /*08d0*/  SYNCS.EXCH.64 URZ, [UR8+0x80], UR12 ;  /* 0x0000800c08ff75b2 */ /* 0x0048a20008000100 */
[----:B------:R4:W3:Y:S02]  /*08e0*/  SYNCS.EXCH.64 URZ, [UR8+0x88], UR12 ;  /* 0x0000880c08ff75b2 */ /* 0x0008e40008000100 */
[----:B----4-:R-:W-:Y:S01]  /*08f0*/  NOP ;  /* 0x0000000000007918 */ /* 0x010fe20000000000 */
.L_x_11:
[----:B------:R-:W4:Y:S01]  /*0900*/  SHFL.IDX PT, R0, R97, RZ, 0x1f ;  /* 0x00001fff61007589 */ /* 0x000f2200000e0000 */
[----:B------:R-:W-:Y:S01]  /*0910*/  NOP ;  /* 0x0000000000007918 */ /* 0x000fe20000000000 */
[----:B----4-:R-:W-:-:S13]  /*0920*/  ISETP.NE.AND P0, PT, R0, 0x4, PT ;  /* 0x000000040000780c */ /* 0x010fda0003f05270 */
[----:B------:R-:W-:Y:S05]  /*0930*/  @P0 BRA `(.L_x_12) ;  /* 0x0000000000480947 */ /* 0x000fea0003800000 */
[----:B--2---:R-:W-:Y:S01]  /*0940*/  UMOV UR9, 0x1e0 ;  /* 0x000001e000097882 */ /* 0x004fe20000000000 */
[----:B---3--:R-:W-:Y:S01]  /*0950*/  UMOV UR8, 0x400 ;  /* 0x0000040000087882 */ /* 0x008fe20000000000 */
[----:B------:R-:W-:Y:S01]  /*0960*/  USEL UR9, UR9, 0x1a0, UP5 ;  /* 0x000001a009097887 */ /* 0x000fe2000a800000 */
        /* <DEDUP_REMOVED lines=10> */
[----:B--2---:R4:W2:Y:S08]  /*0a10*/  SYNCS.EXCH.64 URZ, [UR8+0x90], UR12 ;  /* 0x0000900c08ff75b2 */ /* 0x0048b00008000100 */
[----:B------:R4:W3:Y:S01]  /*0a20*/  SYNCS.EXCH.64 URZ, [UR8+0xa0], UR14 ;  /* 0x0000a00e08ff75b2 */ /* 0x0008e20008000100 */
[----:B------:R4:W1:Y:S01]  /*0a30*/  SYNCS.EXCH.64 URZ, [UR8+0x98], UR12 ;  /* 0x0000980c08ff75b2 */ /* 0x0008620008000100 */
[----:B------:R4:W1:Y:S02]  /*0a40*/  SYNCS.EXCH.64 URZ, [UR8+0xa8], UR14 ;  /* 0x0000a80e08ff75b2 */ /* 0x0008640008000100 */
[----:B----4-:R-:W-:Y:S01]  /*0a50*/  NOP ;  /* 0x0000000000007918 */ /* 0x010fe20000000000 */
.L_x_12:
[----:B------:R-:W4:Y:S01]  /*0a60*/  SHFL.IDX PT, R0, R97, RZ, 0x1f ;  /* 0x00001fff61007589 */ /* 0x000f2200000e0000 */
[----:B------:R-:W-:Y:S01]  /*0a70*/  NOP ;  /* 0x0000000000007918 */ /* 0x000fe20000000000 */
[----:B----4-:R-:W-:-:S13]  /*0a80*/  ISETP.NE.AND P0, PT, R0, 0x5, PT ;  /* 0x000000050000780c */ /* 0x010fda0003f05270 */
[----:B------:R-:W-:Y:S05]  /*0a90*/  @P0 BRA `(.L_x_13) ;  /* 0x0000000000540947 */ /* 0x000fea0003800000 */
[----:B--2---:R-:W-:Y:S01]  /*0aa0*/  UMOV UR9, 0x400 ;  /* 0x0000040000097882 */ /* 0x004fe20000000000 */
        /* <DEDUP_REMOVED lines=14> */
[----:B------:R4:W1:Y:S01]  /*0b90*/  SYNCS.EXCH.64 URZ, [UR9+0xd8], UR14 ;  /* 0x0000d80e09ff75b2 */ /* 0x0008620008000100 */
[----:B------:R4:W1:Y:S01]  /*0ba0*/  SYNCS.EXCH.64 URZ, [UR9+0xc0], UR12 ;  /* 0x0000c00c09ff75b2 */ /* 0x0008620008000100 */
[----:B------:R4:W1:Y:S01]  /*0bb0*/  SYNCS.EXCH.64 URZ, [UR9+0xe0], UR14 ;  /* 0x0000e00e09ff75b2 */ /* 0x0008620008000100 */
[----:B------:R4:W1:Y:S01]  /*0bc0*/  SYNCS.EXCH.64 URZ, [UR9+0xc8], UR12 ;  /* 0x0000c80c09ff75b2 */ /* 0x0008620008000100 */
[----:B------:R4:W1:Y:S02]  /*0bd0*/  SYNCS.EXCH.64 URZ, [UR9+0xe8], UR14 ;  /* 0x0000e80e09ff75b2 */ /* 0x0008640008000100 */
[----:B----4-:R-:W-:Y:S01]  /*0be0*/  NOP ;  /* 0x0000000000007918 */ /* 0x010fe20000000000 */
.L_x_13:
[----:B------:R-:W4:Y:S01]  /*0bf0*/  SHFL.IDX PT, R0, R97, RZ, 0x1f ;  /* 0x00001fff61007589 */ /* 0x000f2200000e0000 */
[----:B------:R-:W-:Y:S01]  /*0c00*/  ISETP.NE.OR P1, PT, RZ, UR10, !P1 ;  /* 0x0000000aff007c0c */ /* 0x000fe2000cf25670 */
        /* <DEDUP_REMOVED lines=12> */
[----:B------:R4:W3:Y:S01]  /*0cd0*/  SYNCS.EXCH.64 URZ, [UR8+0x100], UR12 ;  /* 0x0001000c08ff75b2 */ /* 0x0008e20008000100 */
[----:B------:R4:W1:Y:S01]  /*0ce0*/  SYNCS.EXCH.64 URZ, [UR8+0xf8], UR12 ;  /* 0x0000f80c08ff75b2 */ /* 0x0008620008000100 */
[----:B------:R4:W1:Y:S02]  /*0cf0*/  SYNCS.EXCH.64 URZ, [UR8+0x108], UR12 ;  /* 0x0001080c08ff75b2 */ /* 0x0008640008000100 */
[----:B----4-:R-:W-:Y:S01]  /*0d00*/  NOP ;  /* 0x0000000000007918 */ /* 0x010fe20000000000 */
.L_x_14:
[----:B------:R-:W-:Y:S01]  /*0d10*/  VOTEU.ALL UP1, P1 ;  /* 0x0000000000ff7886 */ /* 0x000fe20000820000 */
[----:B---3--:R-:W3:Y:S01]  /*0d20*/  LDCU UR8, c[0x0][0x36c] ;  /* 0x00006d80ff0877ac */ /* 0x008ee20008000800 */
[----:B------:R-:W-:Y:S01]  /*0d30*/  NOP ;  /* 0x0000000000007918 */ /* 0x000fe20000000000 */
[----:B------:R-:W-:Y:S01]  /*0d40*/  LOP3.LUT R10, R108, 0x1f, RZ, 0xc0, !PT ;  /* 0x0000001f6c0a7812 */ /* 0x000fe200078ec0ff */
[----:B--2---:R-:W-:Y:S01]  /*0d50*/  UMOV UR12, 0x20 ;  /* 0x00000020000c7882 */ /* 0x004fe20000000000 */
[----:B------:R-:W-:Y:S01]  /*0d60*/  @!UP1 UMOV UR6, 0x400 ;  /* 0x0000040000069882 */ /* 0x000fe20000000000 */
[----:B------:R-:W-:-:S04]  /*0d70*/  @!UP1 UIADD3 UR12, UPT, UPT, -UR12, 0x100000, URZ ;  /* 0x001000000c0c9890 */ /* 0x000fc8000fffe1ff */
[----:B------:R-:W-:Y:S02]  /*0d80*/  @!UP1 USHF.L.U32 UR13, UR12, 0xb, URZ ;  /* 0x0000000b0c0d9899 */ /* 0x000fe400080006ff */
[----:B------:R-:W-:Y:S02]  /*0d90*/  @!UP1 USHF.L.U32 UR12, UR12, 0x1, URZ ;  /* 0x000000010c0c9899 */ /* 0x000fe400080006ff */
[----:B------:R-:W-:Y:S01]  /*0da0*/  @!UP1 ULEA UR6, UR37, UR6, 0x18 ;  /* 0x0000000625069291 */ /* 0x000fe2000f8ec0ff */
[----:B------:R-:W-:Y:S01]  /*0db0*/  VOTEU.ALL UP1, P1 ;  /* 0x0000000000ff7886 */ /* 0x000fe20000820000 */
[----:B------:R-:W-:Y:S01]  /*0dc0*/  UISETP.NE.AND UP4, UPT, UR10, URZ, UPT ;  /* 0x000000ff0a00728c */ /* 0x000fe2000bf85270 */
[----:B------:R-:W2:Y:S09]  /*0dd0*/  FENCE.VIEW.ASYNC.S ;  /* 0x00000000000073c6 */ /* 0x000eb20000000000 */
[----:B--2---:R2:W4:Y:S01]  /*0de0*/  @!UP1 SYNCS.EXCH.64 URZ, [UR6+0x110], UR12 ;  /* 0x0001100c06ff95b2 */ /* 0x0045220008000100 */
[----:B---3--:R-:W-:-:S09]  /*0df0*/  UISETP.EQ.U32.AND UP1, UPT, UR8, 0x1, UPT ;  /* 0x000000010800788c */ /* 0x008fd2000bf22070 */
[----:B------:R-:W-:Y:S05]  /*0e00*/  BRA.U !UP1, `(.L_x_15) ;  /* 0x0000000109087547 */ /* 0x000fea000b800000 */
[----:B-1--4-:R-:W-:Y:S01]  /*0e10*/  UCGABAR_ARV ;  /* 0x00000000000079c7 */ /* 0x012fe20008000000 */
[----:B------:R-:W-:Y:S05]  /*0e20*/  BRA `(.L_x_16) ;  /* 0x0000000000047947 */ /* 0x000fea0003800000 */
.L_x_15:
[----:B-1--4-:R-:W-:Y:S01]  /*0e30*/  NOP ;  /* 0x0000000000007918 */ /* 0x012fe20000000000 */
.L_x_16:
[----:B------:R-:W1:Y:S01]  /*0e40*/  S2R R20, SR_CTAID.Y ;  /* 0x0000000000147919 */ /* 0x000e620000002600 */
[----:B------:R-:W-:-:S05]  /*0e50*/  CS2R.32 R90, SR_CgaSize ;  /* 0x00000000005a7805 */ /* 0x000fca0000008a00 */
[----:B------:R-:W-:-:S05]  /*0e60*/  IMAD R90, R90, -0xa0, RZ ;  /* 0xffffff605a5a7824 */ /* 0x000fca00078e02ff */
[----:B--2---:R-:W-:-:S14]  /*0e70*/  R2UR UR6, R90 ;  /* 0x000000005a0672ca */ /* 0x004fdc00000e0000 */
[----:B------:R-:W2:Y:S01]  /*0e80*/  LDCU UR6, c[0x0][UR6+0x2b4] ;  /* 0x00005680060677ac */ /* 0x000ea20008000800 */
[----:B------:R-:W-:-:S05]  /*0e90*/  CS2R.32 R0, SR_CgaSize ;  /* 0x0000000000007805 */ /* 0x000fca0000008a00 */
[----:B------:R-:W-:-:S06]  /*0ea0*/  IMAD R0, R0, -0xa0, RZ ;  /* 0xffffff6000007824 */ /* 0x000fcc00078e02ff */
[----:B------:R-:W3:Y:S01]  /*0eb0*/  LDC R0, c[0x0][R0+0x2a4] ;  /* 0x0000a90000007b82 */ /* 0x000ee20000000800 */
[----:B------:R-:W-:Y:S01]  /*0ec0*/  PRMT R8, RZ, 0x7610, R8 ;  /* 0x00007610ff087816 */ /* 0x000fe20000000008 */
[----:B------:R-:W4:Y:S01]  /*0ed0*/  S2R R11, SR_CTAID.X ;  /* 0x00000000000b7919 */ /* 0x000f220000002500 */
[----:B------:R-:W-:-:S05]  /*0ee0*/  CS2R.32 R90, SR_CgaSize ;  /* 0x00000000005a7805 */ /* 0x000fca0000008a00 */
[----:B------:R-:W-:-:S05]  /*0ef0*/  IMAD R90, R90, -0xa0, RZ ;  /* 0xffffff605a5a7824 */ /* 0x000fca00078e02ff */
[----:B------:R-:W-:-:S14]  /*0f00*/  R2UR UR8, R90 ;  /* 0x000000005a0872ca */ /* 0x000fdc00000e0000 */
[----:B------:R-:W3:Y:S01]  /*0f10*/  LDCU UR8, c[0x0][UR8+0x2b0] ;  /* 0x00005600080877ac */ /* 0x000ee20008000800 */
[----:B------:R-:W-:Y:S01]  /*0f20*/  UISETP.NE.AND UP2, UPT, UR10, 0x2, UPT ;  /* 0x000000020a00788c */ /* 0x000fe2000bf45270 */
[----:B------:R-:W2:Y:S01]  /*0f30*/  LDC R9, c[0x0][0xb24] ;  /* 0x0002c900ff097b82 */ /* 0x000ea20000000800 */
[----:B------:R-:W-:-:S05]  /*0f40*/  CS2R.32 R2, SR_CgaSize ;  /* 0x0000000000027805 */ /* 0x000fca0000008a00 */
[----:B------:R-:W-:-:S06]  /*0f50*/  IMAD R2, R2, -0xa0, RZ ;  /* 0xffffff6002027824 */ /* 0x000fcc00078e02ff */
[----:B------:R-:W3:Y:S08]  /*0f60*/  LDC R2, c[0x0][R2+0x2a0] ;  /* 0x0000a80002027b82 */ /* 0x000ef00000000800 */
[----:B------:R-:W3:Y:S01]  /*0f70*/  LDC R40, c[0x0][0xb24] ;  /* 0x0002c900ff287b82 */ /* 0x000ee20000000800 */
[----:B-1----:R-:W-:-:S07]  /*0f80*/  I2FP.F32.U32 R3, R20 ;  /* 0x0000001400037245 */ /* 0x002fce0000201000 */
[----:B------:R-:W1:Y:S01]  /*0f90*/  S2UR UR36, SR_CTAID.Z ;  /* 0x00000000002479c3 */ /* 0x000e620000002700 */
[----:B--2---:R-:W-:Y:S01]  /*0fa0*/  ISETP.GE.AND P0, PT, R9, 0x1, PT ;  /* 0x000000010900780c */ /* 0x004fe20003f06270 */
[----:B----4-:R-:W-:Y:S01]  /*0fb0*/  IMAD.MOV.U32 R21, RZ, RZ, R11 ;  /* 0x000000ffff157224 */ /* 0x010fe200078e000b */
[----:B------:R-:W-:Y:S01]  /*0fc0*/  I2FP.F32.U32 R4, R11 ;  /* 0x0000000b00047245 */ /* 0x000fe20000201000 */
[----:B------:R-:W-:Y:S01]  /*0fd0*/  FMUL R3, R3, UR6 ;  /* 0x0000000603037c20 */ /* 0x000fe20008400000 */
[----:B------:R-:W2:Y:S03]  /*0fe0*/  LDCU UR6, c[0x0][0xb30] ;  /* 0x00016600ff0677ac */ /* 0x000ea60008000800 */
[----:B---3--:R-:W-:Y:S01]  /*0ff0*/  FMUL R4, R4, UR8 ;  /* 0x0000000804047c20 */ /* 0x008fe20008400000 */
[----:B------:R-:W3:Y:S08]  /*1000*/  F2I.U32.TRUNC.NTZ R83, R3 ;  /* 0x0000000300537305 */ /* 0x000ef0000020f000 */
[----:B------:R-:W4:Y:S01]  /*1010*/  F2I.U32.TRUNC.NTZ R90, R4 ;  /* 0x00000004005a7305 */ /* 0x000f22000020f000 */
[----:B--2---:R-:W-:Y:S01]  /*1020*/  UISETP.NE.AND UP3, UPT, UR6, 0x1, UPT ;  /* 0x000000010600788c */ /* 0x004fe2000bf65270 */
[----:B---3--:R-:W-:-:S05]  /*1030*/  IADD3 R83, PT, PT, -R83, RZ, RZ ;  /* 0x000000ff53537210 */ /* 0x008fca0007ffe1ff */
[----:B------:R-:W-:Y:S01]  /*1040*/  IMAD R83, R0, R83, R20 ;  /* 0x0000005300537224 */ /* 0x000fe200078e0214 */
[----:B------:R-:W-:Y:S01]  /*1050*/  PRMT R0, RZ, 0x7610, R0 ;  /* 0x00007610ff007816 */ /* 0x000fe20000000000 */
[----:B----4-:R-:W-:-:S04]  /*1060*/  IMAD.MOV R90, RZ, RZ, -R90 ;  /* 0x000000ffff5a7224 */ /* 0x010fc800078e0a5a */
[----:B------:R-:W-:Y:S01]  /*1070*/  IMAD R90, R2, R90, R11 ;  /* 0x0000005a025a7224 */ /* 0x000fe200078e020b */
[----:B-1----:R-:W-:Y:S06]  /*1080*/  BRA.U UP4, `(.L_x_17) ;  /* 0x0000000104247547 */ /* 0x002fec000b800000 */
[----:B------:R-:W-:Y:S01]  /*1090*/  ISETP.NE.AND P1, PT, R83, RZ, PT ;  /* 0x000000ff5300720c */ /* 0x000fe20003f25270 */
[----:B------:R-:W-:Y:S01]  /*10a0*/  IMAD.MOV.U32 R0, RZ, RZ, 0x3 ;  /* 0x00000003ff007424 */ /* 0x000fe200078e00ff */
[C---:B------:R-:W-:Y:S02]  /*10b0*/  LOP3.LUT R3, R90.reuse, 0xfffffffe, RZ, 0xc0, !PT ;  /* 0xfffffffe5a037812 */ /* 0x040fe400078ec0ff */
[----:B------:R-:W-:Y:S02]  /*10c0*/  ISETP.LT.U32.OR P1, PT, R90, 0x2, !P1 ;  /* 0x000000025a00780c */ /* 0x000fe40004f21470 */
[----:B------:R-:W-:Y:S02]  /*10d0*/  SHF.L.U32 R0, R0, R3, RZ ;  /* 0x0000000300007219 */ /* 0x000fe400000006ff */
[----:B------:R-:W-:Y:S02]  /*10e0*/  SEL R5, RZ, 0x1, !P1 ;  /* 0x00000001ff057807 */ /* 0x000fe40004800000 */
[----:B------:R-:W-:-:S05]  /*10f0*/  SEL R2, RZ, 0x2, !P1 ;  /* 0x00000002ff027807 */ /* 0x000fca0004800000 */
[----:B------:R-:W-:-:S05]  /*1100*/  IMAD.IADD R2, R5, 0x1, R2 ;  /* 0x0000000105027824 */ /* 0x000fca00078e0202 */
[----:B------:R-:W-:Y:S02]  /*1110*/  PRMT R8, R2, 0x7610, R8 ;  /* 0x0000761002087816 */ /* 0x000fe40000000008 */
.L_x_17:
[----:B------:R-:W-:Y:S05]  /*1120*/  @!P0 BRA `(.L_x_18) ;  /* 0x0000000000b88947 */ /* 0x000fea0003800000 */
[----:B------:R-:W1:Y:S01]  /*1130*/  LDC.64 R4, c[0x0][0xb18] ;  /* 0x0002c600ff047b82 */ /* 0x000e620000000a00 */
[----:B------:R-:W-:-:S07]  /*1140*/  ISETP.NE.AND P0, PT, R9, 0x1, PT ;  /* 0x000000010900780c */ /* 0x000fce0003f05270 */
[----:B------:R-:W2:Y:S08]  /*1150*/  LDC R14, c[0x0][0xb0c] ;  /* 0x0002c300ff0e7b82 */ /* 0x000eb00000000800 */
[----:B------:R-:W3:Y:S08]  /*1160*/  LDC R13, c[0x0][0x370] ;  /* 0x0000dc00ff0d7b82 */ /* 0x000ef00000000800 */
[----:B------:R-:W4:Y:S01]  /*1170*/  LDC R16, c[0x0][0x374] ;  /* 0x0000dd00ff107b82 */ /* 0x000f220000000800 */
[----:B-1----:R-:W-:-:S07]  /*1180*/  ISETP.NE.AND P1, PT, R4, 0x1, PT ;  /* 0x000000010400780c */ /* 0x002fce0003f25270 */
[----:B------:R-:W3:Y:S01]  /*1190*/  LDC.64 R6, c[0x0][0xb10] ;  /* 0x0002c400ff067b82 */ /* 0x000ee20000000a00 */
[----:B--2---:R-:W-:-:S07]  /*11a0*/  ISETP.NE.AND P2, PT, R14, 0x1, PT ;  /* 0x000000010e00780c */ /* 0x004fce0003f45270 */
[----:B------:R-:W1:Y:S08]  /*11b0*/  LDC R12, c[0x0][0xb20] ;  /* 0x0002c800ff0c7b82 */ /* 0x000e700000000800 */
[----:B------:R-:W2:Y:S01]  /*11c0*/  LDC.64 R2, c[0x0][0xb28] ;  /* 0x0002ca00ff027b82 */ /* 0x000ea20000000a00 */
[----:B----4-:R-:W-:-:S04]  /*11d0*/  IMAD.HI.U32 R15, R16, R5, RZ ;  /* 0x00000005100f7227 */ /* 0x010fc800078e00ff */
[----:B------:R-:W-:-:S04]  /*11e0*/  IMAD.HI.U32 R5, R20, R5, RZ ;  /* 0x0000000514057227 */ /* 0x000fc800078e00ff */
[----:B---3--:R-:W-:-:S04]  /*11f0*/  IMAD.HI.U32 R18, R13, R6, RZ ;  /* 0x000000060d127227 */ /* 0x008fc800078e00ff */
[C---:B------:R-:W-:Y:S01]  /*1200*/  IMAD.HI.U32 R22, R11.reuse, R6, RZ ;  /* 0x000000060b167227 */ /* 0x040fe200078e00ff */
[-C--:B------:R-:W-:Y:S02]  /*1210*/  @P2 SHF.R.U32.HI R13, RZ, R7.reuse, R18 ;  /* 0x00000007ff0d2219 */ /* 0x080fe40000011612 */
[-C--:B-1----:R-:W-:Y:S02]  /*1220*/  @P1 SHF.R.U32.HI R16, RZ, R12.reuse, R15 ;  /* 0x0000000cff101219 */ /* 0x082fe4000001160f */
[----:B------:R-:W-:Y:S02]  /*1230*/  SHF.R.U32.HI R5, RZ, R12, R5 ;  /* 0x0000000cff057219 */ /* 0x000fe40000011605 */
[----:B------:R-:W-:Y:S02]  /*1240*/  SHF.R.U32.HI R22, RZ, R7, R22 ;  /* 0x00000007ff167219 */ /* 0x000fe40000011616 */
[----:B------:R-:W-:Y:S01]  /*1250*/  SEL R5, R20, R5, !P1 ;  /* 0x0000000514057207 */ /* 0x000fe20004800000 */
[----:B--2---:R-:W-:Y:S01]  /*1260*/  IMAD.HI.U32 R18, R16, R2, RZ ;  /* 0x0000000210127227 */ /* 0x004fe200078e00ff */
[----:B------:R-:W-:-:S02]  /*1270*/  SEL R21, R11, R22, !P2 ;  /* 0x000000160b157207 */ /* 0x000fc40005000000 */
[----:B------:R-:W-:Y:S01]  /*1280*/  IADD3 R7, PT, PT, -R5, RZ, RZ ;  /* 0x000000ff05077210 */ /* 0x000fe20007ffe1ff */
[----:B------:R-:W-:Y:S01]  /*1290*/  IMAD.HI.U32 R6, R13, R2, RZ ;  /* 0x000000020d067227 */ /* 0x000fe200078e00ff */
[----:B------:R-:W-:-:S03]  /*12a0*/  @P0 SHF.R.U32.HI R16, RZ, R3, R18 ;  /* 0x00000003ff100219 */ /* 0x000fc60000011612 */
[----:B------:R-:W-:Y:S01]  /*12b0*/  IMAD R7, R4, R7, R20 ;  /* 0x0000000704077224 */ /* 0x000fe200078e0214 */
[----:B------:R-:W-:Y:S01]  /*12c0*/  @P0 SHF.R.U32.HI R13, RZ, R3, R6 ;  /* 0x00000003ff0d0219 */ /* 0x000fe20000011606 */
[----:B------:R-:W-:-:S04]  /*12d0*/  IMAD R16, R16, R9, RZ ;  /* 0x0000000910107224 */ /* 0x000fc800078e02ff */
[----:B------:R-:W-:Y:S01]  /*12e0*/  IMAD R6, R13, R9, RZ ;  /* 0x000000090d067224 */ /* 0x000fe200078e02ff */
[----:B------:R-:W-:-:S04]  /*12f0*/  ISETP.GE.AND P1, PT, R5, R16, PT ;  /* 0x000000100500720c */ /* 0x000fc80003f26270 */
[----:B------:R-:W-:Y:S01]  /*1300*/  ISETP.GE.OR P1, PT, R21, R6, P1 ;  /* 0x000000061500720c */ /* 0x000fe20000f26670 */
[----:B------:R-:W-:-:S05]  /*1310*/  IMAD.HI.U32 R6, R5, R2, RZ ;  /* 0x0000000205067227 */ /* 0x000fca00078e00ff */
[----:B------:R-:W-:-:S04]  /*1320*/  SHF.R.U32.HI R6, RZ, R3, R6 ;  /* 0x00000003ff067219 */ /* 0x000fc80000011606 */
[----:B------:R-:W-:-:S03]  /*1330*/  SEL R6, R5, R6, !P0 ;  /* 0x0000000605067207 */ /* 0x000fc60004000000 */
[----:B------:R-:W-:Y:S01]  /*1340*/  @!P1 IMAD.HI.U32 R12, R21, R2, RZ ;  /* 0x00000002150c9227 */ /* 0x000fe200078e00ff */
[----:B------:R-:W-:-:S04]  /*1350*/  IADD3 R2, PT, PT, -R6, RZ, RZ ;  /* 0x000000ff06027210 */ /* 0x000fc80007ffe1ff */
[----:B------:R-:W-:Y:S01]  /*1360*/  @!P1 SHF.R.U32.HI R12, RZ, R3, R12 ;  /* 0x00000003ff0c9219 */ /* 0x000fe2000001160c */
[----:B------:R-:W-:-:S03]  /*1370*/  IMAD R2, R9, R2, R5 ;  /* 0x0000000209027224 */ /* 0x000fc600078e0205 */
[----:B------:R-:W-:-:S05]  /*1380*/  @!P1 SEL R3, R21, R12, !P0 ;  /* 0x0000000c15039207 */ /* 0x000fca0004000000 */
[--C-:B------:R-:W-:Y:S02]  /*1390*/  @!P1 IMAD.IADD R6, R6, 0x1, -R3.reuse ;  /* 0x0000000106069824 */ /* 0x100fe400078e0a03 */
[----:B------:R-:W-:Y:S01]  /*13a0*/  @!P1 IMAD R3, R2, R13, R3 ;  /* 0x0000000d02039224 */ /* 0x000fe200078e0203 */
[----:B------:R-:W-:Y:S01]  /*13b0*/  IADD3 R2, PT, PT, -R21, RZ, RZ ;  /* 0x000000ff15027210 */ /* 0x000fe20007ffe1ff */
[----:B------:R-:W-:Y:S02]  /*13c0*/  @!P1 IMAD R5, R6, R9, R21 ;  /* 0x0000000906059224 */ /* 0x000fe400078e0215 */
[----:B------:R-:W-:Y:S02]  /*13d0*/  @!P1 IMAD.MOV.U32 R21, RZ, RZ, R3 ;  /* 0x000000ffff159224 */ /* 0x000fe400078e0003 */
[----:B------:R-:W-:Y:S02]  /*13e0*/  IMAD R2, R14, R2, R11 ;  /* 0x000000020e027224 */ /* 0x000fe400078e020b */
[----:B------:R-:W-:-:S02]  /*13f0*/  IMAD R20, R5, R4, R7 ;  /* 0x0000000405147224 */ /* 0x000fc400078e0207 */
[----:B------:R-:W-:Y:S02]  /*1400*/  IMAD R21, R21, R14, R2 ;  /* 0x0000000e15157224 */ /* 0x000fe400078e0202 */
.L_x_18:
[----:B------:R-:W-:Y:S05]  /*1410*/  BRA.U UP3, `(.L_x_19) ;  /* 0x0000000103407547 */ /* 0x000fea000b800000 */
[----:B------:R-:W1:Y:S08]  /*1420*/  LDC.64 R4, c[0x0][0xb10] ;  /* 0x0002c400ff047b82 */ /* 0x000e700000000a00 */
[----:B------:R-:W2:Y:S08]  /*1430*/  LDC.64 R2, c[0x0][0xb18] ;  /* 0x0002c600ff027b82 */ /* 0x000eb00000000a00 */
[----:B------:R-:W3:Y:S08]  /*1440*/  LDC R6, c[0x0][0xb20] ;  /* 0x0002c800ff067b82 */ /* 0x000ef00000000800 */
[----:B------:R-:W4:Y:S01]  /*1450*/  LDC R12, c[0x0][0xb0c] ;  /* 0x0002c300ff0c7b82 */ /* 0x000f220000000800 */
[----:B-1----:R-:W-:-:S05]  /*1460*/  IMAD.HI.U32 R4, R21, R4, RZ ;  /* 0x0000000415047227 */ /* 0x002fca00078e00ff */
[----:B------:R-:W-:Y:S01]  /*1470*/  SHF.R.U32.HI R4, RZ, R5, R4 ;  /* 0x00000005ff047219 */ /* 0x000fe20000011604 */
[----:B--2---:R-:W-:Y:S01]  /*1480*/  IMAD.HI.U32 R3, R20, R3, RZ ;  /* 0x0000000314037227 */ /* 0x004fe200078e00ff */
[----:B------:R-:W-:-:S04]  /*1490*/  ISETP.NE.AND P0, PT, R2, 0x1, PT ;  /* 0x000000010200780c */ /* 0x000fc80003f05270 */
[----:B---3--:R-:W-:-:S04]  /*14a0*/  SHF.R.U32.HI R3, RZ, R6, R3 ;  /* 0x00000006ff037219 */ /* 0x008fc80000011603 */
[----:B------:R-:W-:Y:S02]  /*14b0*/  SEL R3, R20, R3, !P0 ;  /* 0x0000000314037207 */ /* 0x000fe40004000000 */
[----:B----4-:R-:W-:-:S04]  /*14c0*/  ISETP.NE.AND P1, PT, R12, 0x1, PT ;  /* 0x000000010c00780c */ /* 0x010fc80003f25270 */
[----:B------:R-:W-:-:S05]  /*14d0*/  SEL R6, R21, R4, !P1 ;  /* 0x0000000415067207 */ /* 0x000fca0004800000 */
[----:B------:R-:W-:Y:S02]  /*14e0*/  IMAD.IADD R4, R3, 0x1, -R6 ;  /* 0x0000000103047824 */ /* 0x000fe400078e0a06 */
[----:B------:R-:W-:Y:S02]  /*14f0*/  IMAD.IADD R3, R6, 0x1, -R3 ;  /* 0x0000000106037824 */ /* 0x000fe400078e0a03 */
[----:B------:R-:W-:Y:S02]  /*1500*/  IMAD R21, R4, R12, R21 ;  /* 0x0000000c04157224 */ /* 0x000fe400078e0215 */
[----:B------:R-:W-:Y:S02]  /*1510*/  IMAD R20, R3, R2, R20 ;  /* 0x0000000203147224 */ /* 0x000fe400078e0214 */
.L_x_19:
[----:B------:R-:W-:Y:S05]  /*1520*/  BRA.U !UP1, `(.L_x_20) ;  /* 0x00000001090c7547 */ /* 0x000fea000b800000 */
[----:B------:R-:W-:Y:S01]  /*1530*/  UCGABAR_WAIT ;  /* 0x0000000000007dc7 */ /* 0x000fe20008000000 */
[----:B------:R-:W-:Y:S01]  /*1540*/  CCTL.IVALL ;  /* 0x00000000ff00798f */ /* 0x000fe20002000000 */
[----:B------:R-:W-:Y:S05]  /*1550*/  BRA `(.L_x_21) ;  /* 0x0000000000047947 */ /* 0x000fea0003800000 */
.L_x_20:
[----:B------:R-:W-:Y:S06]  /*1560*/  BAR.SYNC.DEFER_BLOCKING 0x0 ;  /* 0x0000000000007b1d */ /* 0x000fec0000010000 */
.L_x_21:
[----:B------:R-:W-:Y:S05]  /*1570*/  BRA.U UP2, `(.L_x_22) ;  /* 0x0000001502447547 */ /* 0x000fea000b800000 */
[----:B------:R-:W1:Y:S01]  /*1580*/  LDCU UR15, c[0x0][0x38c] ;  /* 0x00007180ff0f77ac */ /* 0x000e620008000800 */
[----:B------:R-:W2:Y:S01]  /*1590*/  LDC R9, c[0x0][0x370] ;  /* 0x0000dc00ff097b82 */ /* 0x000ea20000000800 */
[----:B------:R-:W-:Y:S01]  /*15a0*/  IMAD.SHL.U32 R16, R11, 0x40, RZ ;  /* 0x000000400b107824 */ /* 0x000fe200078e00ff */
[----:B------:R-:W-:Y:S01]  /*15b0*/  PLOP3.LUT P1, PT, PT, PT, UP5, 0x80, 0x8 ;  /* 0x000000000008781c */ /* 0x000fe20003f2f058 */
[----:B------:R-:W-:Y:S01]  /*15c0*/  UISETP.NE.AND UP1, UPT, UR10, URZ, UPT ;  /* 0x000000ff0a00728c */ /* 0x000fe2000bf25270 */
[----:B------:R-:W-:Y:S01]  /*15d0*/  ISETP.NE.AND P4, PT, R10, RZ, P5 ;  /* 0x000000ff0a00720c */ /* 0x000fe20002f85270 */
[----:B------:R-:W-:Y:S01]  /*15e0*/  IMAD.MOV.U32 R15, RZ, RZ, 0x1 ;  /* 0x00000001ff0f7424 */ /* 0x000fe200078e00ff */
[----:B------:R-:W-:Y:S01]  /*15f0*/  PLOP3.LUT P1, PT, P1, PT, PT, 0x8, 0x80 ;  /* 0x000000000080781c */ /* 0x000fe20000f2e170 */
[----:B------:R-:W-:Y:S01]  /*1600*/  IMAD.MOV.U32 R14, RZ, RZ, RZ ;  /* 0x000000ffff0e7224 */ /* 0x000fe200078e00ff */
[----:B------:R-:W3:Y:S01]  /*1610*/  LDC R0, c[0x0][0x374] ;  /* 0x0000dd00ff007b82 */ /* 0x000ee20000000800 */
[----:B------:R-:W-:Y:S01]  /*1620*/  CS2R R12, SRZ ;  /* 0x00000000000c7805 */ /* 0x000fe2000001ff00 */
[----:B------:R-:W-:Y:S01]  /*1630*/  IMAD.MOV.U32 R10, RZ, RZ, 0x1 ;  /* 0x00000001ff0a7424 */ /* 0x000fe200078e00ff */
[----:B------:R-:W-:Y:S01]  /*1640*/  LOP3.LUT R16, R16, 0x40, RZ, 0xc0, !PT ;  /* 0x0000004010107812 */ /* 0x000fe200078ec0ff */
[----:B------:R-:W4:Y:S01]  /*1650*/  LDCU.64 UR30, c[0x0][0x348] ;  /* 0x00006900ff1e77ac */ /* 0x000f220008000a00 */
[----:B------:R-:W-:-:S02]  /*1660*/  USEL UR7, UR7, 0x2, UP1 ;  /* 0x0000000207077887 */ /* 0x000fc40008800000 */
[----:B-1----:R-:W-:Y:S01]  /*1670*/  UIADD3 UR4, UPT, UPT, UR15, 0xff, URZ ;  /* 0x000000ff0f047890 */ /* 0x002fe2000fffe0ff */
[----:B------:R-:W-:-:S03]  /*1680*/  UMOV UR13, URZ ;  /* 0x000000ff000d7c82 */ /* 0x000fc60008000000 */
[----:B------:R-:W-:-:S04]  /*1690*/  USHF.R.S32.HI UR22, URZ, 0x1f, UR4 ;  /* 0x0000001fff167899 */ /* 0x000fc80008011404 */
[----:B------:R-:W-:Y:S02]  /*16a0*/  ULEA.HI UR22, UR22, UR4, URZ, 0x8 ;  /* 0x0000000416167291 */ /* 0x000fe4000f8f40ff */
[----:B------:R-:W-:Y:S02]  /*16b0*/  UIADD3 UR4, UPT, UPT, UR15, -0x1, URZ ;  /* 0xffffffff0f047890 */ /* 0x000fe4000fffe0ff */
[----:B------:R-:W-:Y:S02]  /*16c0*/  USHF.R.S32.HI UR22, URZ, 0x8, UR22 ;  /* 0x00000008ff167899 */ /* 0x000fe40008011416 */
[----:B------:R-:W-:Y:S02]  /*16d0*/  UISETP.GE.U32.AND UP2, UPT, UR4, -0x1ff, UPT ;  /* 0xfffffe010400788c */ /* 0x000fe4000bf46070 */
[----:B------:R-:W-:Y:S02]  /*16e0*/  UISETP.LT.U32.AND UP0, UPT, UR22, 0x6, UPT ;  /* 0x000000061600788c */ /* 0x000fe4000bf01070 */
[----:B------:R-:W-:-:S02]  /*16f0*/  UIADD3 UR15, UPT, UPT, UR15, 0x1fe, URZ ;  /* 0x000001fe0f0f7890 */ /* 0x000fc4000fffe0ff */
[----:B------:R-:W-:-:S04]  /*1700*/  USEL UR21, UR22, 0x6, UP0 ;  /* 0x0000000616157887 */ /* 0x000fc80008000000 */
[----:B------:R-:W-:Y:S02]  /*1710*/  UIADD3 UR6, UPT, UPT, UR21, -0x1, URZ ;  /* 0xffffffff15067890 */ /* 0x000fe4000fffe0ff */
[----:B------:R-:W-:Y:S02]  /*1720*/  @UP2 UIADD3 UR6, UPT, UPT, UR21, URZ, URZ ;  /* 0x000000ff15062290 */ /* 0x000fe4000fffe0ff */
[----:B------:R-:W-:Y:S02]  /*1730*/  UIADD3 UR14, UPT, UPT, UR22, -UR21, URZ ;  /* 0x80000015160e7290 */ /* 0x000fe4000fffe0ff */
[----:B------:R-:W-:Y:S02]  /*1740*/  UIADD3 UR5, UPT, UPT, UR6, 0x1, URZ ;  /* 0x0000000106057890 */ /* 0x000fe4000fffe0ff */
[----:B--2-4-:R-:W-:-:S12]  /*1750*/  UIADD3 UR6, UPT, UPT, -UR6, URZ, URZ ;  /* 0x000000ff06067290 */ /* 0x014fd8000fffe1ff */
.L_x_42:
[----:B------:R-:W-:Y:S01]  /*1760*/  UISETP.NE.AND UP0, UPT, UR37, URZ, UPT ;  /* 0x000000ff2500728c */ /* 0x000fe2000bf05270 */
[----:B------:R-:W1:Y:S08]  /*1770*/  S2UR UR37, SR_CgaCtaId ;  /* 0x00000000002579c3 */ /* 0x000e700000008800 */
[----:B------:R-:W-:Y:S05]  /*1780*/  BRA.U UP0, `(.L_x_23) ;  /* 0x0000000100347547 */ /* 0x000fea000b800000 */
[----:B------:R-:W2:Y:S01]  /*1790*/  S2R R2, SR_CgaCtaId ;  /* 0x0000000000027919 */ /* 0x000ea20000008800 */
[----:B------:R-:W-:-:S04]  /*17a0*/  MOV R3, 0x400 ;  /* 0x0000040000037802 */ /* 0x000fc80000000f00 */
[----:B--2---:R-:W-:Y:S02]  /*17b0*/  LEA R3, R2, R3, 0x18 ;  /* 0x0000000302037211 */ /* 0x004fe400078ec0ff */
[----:B------:R-:W-:-:S03]  /*17c0*/  SHF.L.U32 R2, R10, 0x1f, RZ ;  /* 0x0000001f0a027819 */ /* 0x000fc600000006ff */
[----:B------:R-:W-:-:S04]  /*17d0*/  IMAD R3, R12, 0x8, R3 ;  /* 0x000000080c037824 */ /* 0x000fc800078e0203 */
[----:B------:R-:W2:Y:S02]  /*17e0*/  SYNCS.PHASECHK.TRANS64.TRYWAIT P0, [R3+URZ+0x100], R2 ;  /* 0x00010002030075a7 */ /* 0x000ea400080011ff */
[----:B--2---:R-:W-:Y:S05]  /*17f0*/  @!P0 BRA `(.L_x_24) ;  /* 0x0000006400b88947 */ /* 0x004fea0003800000 */
.L_x_125:
[----:B------:R-:W-:Y:S01]  /*1800*/  VIADD R12, R12, 0x1 ;  /* 0x000000010c0c7836 */ /* 0x000fe20000000000 */
[----:B------:R2:W-:Y:S04]  /*1810*/  SYNCS.ARRIVE.TRANS64.A1T0 RZ, [R3+URZ+0xf0], RZ ;  /* 0x0000f0ff03ff79a7 */ /* 0x0005e800081000ff */
[----:B------:R-:W-:-:S04]  /*1820*/  ISETP.NE.AND P0, PT, R12, 0x2, PT ;  /* 0x000000020c00780c */ /* 0x000fc80003f05270 */
[----:B------:R-:W-:Y:S02]  /*1830*/  SEL R12, R12, RZ, P0 ;  /* 0x000000ff0c0c7207 */ /* 0x000fe40000000000 */
[----:B--2---:R-:W-:-:S04]  /*1840*/  SEL R3, RZ, 0x1, P0 ;  /* 0x00000001ff037807 */ /* 0x004fc80000000000 */
[----:B------:R-:W-:-:S07]  /*1850*/  LOP3.LUT R10, R10, R3, RZ, 0x3c, !PT ;  /* 0x000000030a0a7212 */ /* 0x000fce00078e3cff */
.L_x_23:
[----:B------:R-:W-:Y:S01]  /*1860*/  UMOV UR4, 0x400 ;  /* 0x0000040000047882 */ /* 0x000fe20000000000 */
[----:B------:R-:W-:Y:S01]  /*1870*/  LEA.HI R3, R21, R21, RZ, 0x1 ;  /* 0x0000001515037211 */ /* 0x000fe200078f08ff */
[----:B-1----:R-:W-:Y:S01]  /*1880*/  ULEA UR4, UR37, UR4, 0x18 ;  /* 0x0000000425047291 */ /* 0x002fe2000f8ec0ff */
[----:B------:R-:W-:Y:S01]  /*1890*/  SHF.L.U32 R2, R15, 0x1f, RZ ;  /* 0x0000001f0f027819 */ /* 0x000fe200000006ff */
[----:B------:R-:W-:Y:S01]  /*18a0*/  UISETP.GE.U32.AND UP0, UPT, UR15, 0x1ff, UPT ;  /* 0x000001ff0f00788c */ /* 0x000fe2000bf06070 */
[C---:B------:R-:W-:Y:S01]  /*18b0*/  R2UR UR9, R16.reuse ;  /* 0x00000000100972ca */ /* 0x040fe200000e0000 */
[----:B------:R-:W-:Y:S01]  /*18c0*/  ULEA UR8, UR13, UR4, 0x3 ;  /* 0x000000040d087291 */ /* 0x000fe2000f8e18ff */
[----:B------:R-:W-:Y:S01]  /*18d0*/  IMAD.SHL.U32 R3, R3, 0x40, RZ ;  /* 0x0000004003037824 */ /* 0x000fe200078e00ff */
[----:B------:R-:W-:Y:S01]  /*18e0*/  R2UR UR19, R16 ;  /* 0x00000000101372ca */ /* 0x000fe200000e0000 */
[----:B------:R-:W-:-:S03]  /*18f0*/  UMOV UR23, URZ ;  /* 0x000000ff00177c82 */ /* 0x000fc60008000000 */
[----:B------:R-:W-:-:S03]  /*1900*/  R2UR UR35, R3 ;  /* 0x00000000032372ca */ /* 0x000fc600000e0000 */
[----:B------:R1:W2:Y:S01]  /*1910*/  SYNCS.PHASECHK.TRANS64.TRYWAIT P0, [UR8+0x30], R2 ;  /* 0x00003002ff0075a7 */ /* 0x0002a20008001108 */
[----:B------:R-:W-:-:S09]  /*1920*/  R2UR UR8, R20 ;  /* 0x00000000140872ca */ /* 0x000fd200000e0000 */
[----:B------:R-:W-:-:S04]  /*1930*/  ULOP3.LUT UR35, UR9, 0xffffff80, UR35, 0xf8, !UPT ;  /* 0xffffff8009237892 */ /* 0x000fc8000f8ef823 */
[----:B------:R-:W-:Y:S01]  /*1940*/  ULEA UR19, UR8, UR19, 0x7 ;  /* 0x0000001308137291 */ /* 0x000fe2000f8e38ff */
[----:B------:R-:W-:Y:S11]  /*1950*/  BRA.U !UP0, `(.L_x_25) ;  /* 0x0000000108ec7547 */ /* 0x000ff6000b800000 */
[----:B------:R-:W-:Y:S01]  /*1960*/  UMOV UR29, UR6 ;  /* 0x00000006001d7c82 */ /* 0x000fe20008000000 */
[----:B------:R-:W-:Y:S01]  /*1970*/  UMOV UR44, UR13 ;  /* 0x0000000d002c7c82 */ /* 0x000fe20008000000 */
[----:B------:R-:W-:-:S05]  /*1980*/  UMOV UR26, 0x80 ;  /* 0x00000080001a7882 */ /* 0x000fca0000000000 */
.L_x_31:
[----:B------:R-:W-:Y:S01]  /*1990*/  ULEA UR33, UR44, UR4, 0x3 ;  /* 0x000000042c217291 */ /* 0x000fe2000f8e18ff */
[----:B------:R-:W-:Y:S01]  /*19a0*/  @P5 MOV R3, 0x10000 ;  /* 0x0001000000035802 */ /* 0x000fe20000000f00 */
[----:B-12---:R-:W-:Y:S10]  /*19b0*/  @P0 BRA `(.L_x_26) ;  /* 0x00000000000c0947 */ /* 0x006ff40003800000 */
[----:B------:R-:W-:-:S04]  /*19c0*/  SHF.L.U32 R5, R15, 0x1f, RZ ;  /* 0x0000001f0f057819 */ /* 0x000fc800000006ff */
[----:B------:R-:W2:Y:S02]  /*19d0*/  SYNCS.PHASECHK.TRANS64.TRYWAIT P0, [UR33+0x30], R5 ;  /* 0x00003005ff0075a7 */ /* 0x000ea40008001121 */
[----:B--2---:R-:W-:Y:S05]  /*19e0*/  @!P0 BRA `(.L_x_27) ;  /* 0x0000006400508947 */ /* 0x004fea0003800000 */
.L_x_26:
[----:B------:R2:W-:Y:S01]  /*19f0*/  @P5 SYNCS.ARRIVE.TRANS64 RZ, [UR33], R3 ;  /* 0x00000003ffff59a7 */ /* 0x0005e20008000021 */
[----:B------:R-:W-:Y:S02]  /*1a00*/  ULOP3.LUT UR8, UR7, 0x2, URZ, 0xfc, !UPT ;  /* 0x0000000207087892 */ /* 0x000fe4000f8efcff */
[----:B------:R-:W-:Y:S02]  /*1a10*/  UIADD3 UR29, UPT, UPT, UR29, 0x1, URZ ;  /* 0x000000011d1d7890 */ /* 0x000fe4000fffe0ff */
[----:B------:R-:W-:Y:S02]  /*1a20*/  UISETP.NE.AND UP0, UPT, UR8, 0x2, UPT ;  /* 0x000000020800788c */ /* 0x000fe4000bf05270 */
[----:B------:R-:W-:-:S07]  /*1a30*/  UISETP.NE.AND UP2, UPT, UR29, 0x1, UPT ;  /* 0x000000011d00788c */ /* 0x000fce000bf45270 */
[----:B------:R-:W-:Y:S05]  /*1a40*/  BRA.U UP0, `(.L_x_28) ;  /* 0x0000000100047547 */ /* 0x000fea000b800000 */
[----:B------:R-:W-:Y:S05]  /*1a50*/  BPT.TRAP 0x1 ;  /* 0x000000040000795c */ /* 0x000fea0000300000 */
.L_x_28:
[----:B------:R-:W-:Y:S04]  /*1a60*/  BSSY.RECONVERGENT B0, `(.L_x_29) ;  /* 0x0000003000007945 */ /* 0x000fe80003800200 */
[----:B------:R-:W-:Y:S05]  /*1a70*/  @!P4 BRA `(.L_x_30) ;  /* 0x000000000004c947 */ /* 0x000fea0003800000 */
[----:B------:R-:W-:Y:S05]  /*1a80*/  BPT.TRAP 0x1 ;  /* 0x000000040000795c */ /* 0x000fea0000300000 */
.L_x_30:
[----:B------:R-:W-:Y:S05]  /*1a90*/  BSYNC.RECONVERGENT B0 ;  /* 0x0000000000007941 */ /* 0x000fea0003800200 */
.L_x_29:
[----:B------:R-:W-:Y:S02]  /*1aa0*/  UIADD3 UR13, UPT, UPT, UR44, 0x1, URZ ;  /* 0x000000012c0d7890 */ /* 0x000fe4000fffe0ff */
[----:B------:R-:W-:Y:S02]  /*1ab0*/  UIADD3 UR42, UP1, UPT, UR30, 0x80, URZ ;  /* 0x000000801e2a7890 */ /* 0x000fe4000ff3e0ff */
[----:B------:R-:W-:Y:S02]  /*1ac0*/  UISETP.NE.AND UP0, UPT, UR13, 0x6, UPT ;  /* 0x000000060d00788c */ /* 0x000fe4000bf05270 */
[----:B------:R-:W-:Y:S02]  /*1ad0*/  UIADD3 UR34, UPT, UPT, UR26, -0x80, URZ ;  /* 0xffffff801a227890 */ /* 0x000fe4000fffe0ff */
[----:B------:R-:W-:Y:S02]  /*1ae0*/  USEL UR9, URZ, 0x1, UP0 ;  /* 0x00000001ff097887 */ /* 0x000fe40008000000 */
[----:B------:R-:W-:-:S02]  /*1af0*/  USEL UR13, UR13, URZ, UP0 ;  /* 0x000000ff0d0d7287 */ /* 0x000fc40008000000 */
[----:B------:R-:W-:Y:S02]  /*1b00*/  UIADD3 UR40, UP0, UPT, UR30, 0x180, URZ ;  /* 0x000001801e287890 */ /* 0x000fe4000ff1e0ff */
[----:B------:R-:W-:Y:S01]  /*1b10*/  ULEA UR8, UR13, UR4, 0x3 ;  /* 0x000000040d087291 */ /* 0x000fe2000f8e18ff */
[----:B------:R-:W-:Y:S01]  /*1b20*/  LOP3.LUT R15, R15, UR9, RZ, 0x3c, !PT ;  /* 0x000000090f0f7c12 */ /* 0x000fe2000f8e3cff */
[----:B------:R-:W-:Y:S02]  /*1b30*/  ULOP3.LUT UR33, UR33, 0xfefffff8, URZ, 0xc0, !UPT ;  /* 0xfefffff821217892 */ /* 0x000fe4000f8ec0ff */
[----:B------:R-:W-:Y:S01]  /*1b40*/  UIADD3.X UR43, UPT, UPT, URZ, UR31, URZ, UP1, !UPT ;  /* 0x0000001fff2b7290 */ /* 0x000fe20008ffe4ff */
[----:B-1----:R-:W-:Y:S01]  /*1b50*/  SHF.L.U32 R2, R15, 0x1f, RZ ;  /* 0x0000001f0f027819 */ /* 0x002fe200000006ff */
[----:B------:R-:W-:Y:S01]  /*1b60*/  UIADD3.X UR41, UPT, UPT, URZ, UR31, URZ, UP0, !UPT ;  /* 0x0000001fff297290 */ /* 0x000fe200087fe4ff */
[----:B------:R-:W-:Y:S02]  /*1b70*/  UMOV UR38, 0x0 ;  /* 0x0000000000267882 */ /* 0x000fe40000000000 */
[----:B------:R4:W1:Y:S01]  /*1b80*/  SYNCS.PHASECHK.TRANS64.TRYWAIT P0, [UR8+0x30], R2 ;  /* 0x00003002ff0075a7 */ /* 0x0008620008001108 */
[----:B------:R-:W-:Y:S01]  /*1b90*/  ULEA UR8, UR44, UR4, 0xe ;  /* 0x000000042c087291 */ /* 0x000fe2000f8e70ff */
[----:B------:R-:W-:Y:S01]  /*1ba0*/  UMOV UR39, 0x10000000 ;  /* 0x1000000000277882 */ /* 0x000fe20000000000 */
[----:B------:R-:W-:-:S02]  /*1bb0*/  UMOV UR27, UR35 ;  /* 0x00000023001b7c82 */ /* 0x000fc40008000000 */
[----:B------:R-:W-:Y:S02]  /*1bc0*/  UIADD3 UR32, UPT, UPT, UR8, 0x4300, URZ ;  /* 0x0000430008207890 */ /* 0x000fe4000fffe0ff */
[----:B------:R-:W-:Y:S02]  /*1bd0*/  UIADD3 UR24, UPT, UPT, UR8, 0x6300, URZ ;  /* 0x0000630008187890 */ /* 0x000fe4000fffe0ff */
[----:B------:R-:W-:Y:S02]  /*1be0*/  UIADD3 UR16, UPT, UPT, UR8, 0x1c300, URZ ;  /* 0x0001c30008107890 */ /* 0x000fe4000fffe0ff */
[----:B------:R-:W-:Y:S01]  /*1bf0*/  UIADD3 UR8, UPT, UPT, UR8, 0x1e300, URZ ;  /* 0x0001e30008087890 */ /* 0x000fe2000fffe0ff */
[----:B------:R-:W-:Y:S01]  /*1c00*/  UMOV UR28, UR36 ;  /* 0x00000024001c7c82 */ /* 0x000fe20008000000 */
[----:B------:R-:W-:Y:S01]  /*1c10*/  UMOV UR25, UR33 ;  /* 0x0000002100197c82 */ /* 0x000fe20008000000 */
[----:B------:R-:W-:Y:S01]  /*1c20*/  UMOV UR20, UR36 ;  /* 0x0000002400147c82 */ /* 0x000fe20008000000 */
[----:B------:R-:W-:Y:S01]  /*1c30*/  UMOV UR17, UR33 ;  /* 0x0000002100117c82 */ /* 0x000fe20008000000 */
[----:B------:R-:W-:Y:S01]  /*1c40*/  UMOV UR18, UR34 ;  /* 0x0000002200127c82 */ /* 0x000fe20008000000 */
[----:B------:R-:W-:Y:S01]  /*1c50*/  UTMALDG.3D.2CTA [UR32], [UR42], desc[UR38] ;  /* 0x000026202a0075b4 */ /* 0x000fe20008211000 */
[----:B------:R-:W-:Y:S01]  /*1c60*/  UMOV UR10, UR26 ;  /* 0x0000001a000a7c82 */ /* 0x000fe20008000000 */
[----:B------:R-:W-:Y:S01]  /*1c70*/  UMOV UR11, UR19 ;  /* 0x00000013000b7c82 */ /* 0x000fe20008000000 */
[----:B------:R-:W-:Y:S01]  /*1c80*/  UMOV UR12, UR36 ;  /* 0x00000024000c7c82 */ /* 0x000fe20008000000 */
[----:B------:R-:W-:Y:S01]  /*1c90*/  UMOV UR9, UR33 ;  /* 0x0000002100097c82 */ /* 0x000fe20008000000 */
[----:B------:R-:W-:Y:S01]  /*1ca0*/  UMOV UR23, UR5 ;  /* 0x0000000500177c82 */ /* 0x000fe20008000000 */
[----:B------:R-:W-:Y:S01]  /*1cb0*/  UMOV UR44, UR13 ;  /* 0x0000000d002c7c82 */ /* 0x000fe20008000000 */
[----:B------:R2:W-:Y:S01]  /*1cc0*/  UTMALDG.3D.2CTA [UR24], [UR42], desc[UR38] ;  /* 0x000026182a0075b4 */ /* 0x0005e20008211000 */
[----:B------:R4:W-:Y:S01]  /*1cd0*/  UTMALDG.3D.2CTA [UR16], [UR40], desc[UR38] ;  /* 0x00002610280075b4 */ /* 0x0009e20008211000 */
[----:B------:R4:W-:Y:S01]  /*1ce0*/  UTMALDG.3D.2CTA [UR8], [UR40], desc[UR38] ;  /* 0x00002608280075b4 */ /* 0x0009e20008211000 */
[----:B--2---:R-:W-:Y:S01]  /*1cf0*/  UIADD3 UR26, UPT, UPT, UR26, 0x100, URZ ;  /* 0x000001001a1a7890 */ /* 0x004fe2000fffe0ff */
[----:B----4-:R-:W-:Y:S11]  /*1d00*/  BRA.U UP2, `(.L_x_31) ;  /* 0xfffffffd02207547 */ /* 0x010ff6000b83ffff */
.L_x_25:
[----:B------:R-:W-:Y:S01]  /*1d10*/  ULEA UR8, UR13, UR4, 0x3 ;  /* 0x000000040d087291 */ /* 0x000fe2000f8e18ff */
[----:B-1----:R-:W-:Y:S01]  /*1d20*/  SHF.L.U32 R2, R15, 0x1f, RZ ;  /* 0x0000001f0f027819 */ /* 0x002fe200000006ff */
[----:B------:R-:W-:Y:S01]  /*1d30*/  @!P1 SYNCS.ARRIVE.TRANS64.A1T0 RZ, [UR4+0x88], RZ ;  /* 0x000088ffffff99a7 */ /* 0x000fe20008100004 */
[----:B------:R-:W-:-:S06]  /*1d40*/  UISETP.GT.AND UP0, UPT, UR22, UR21, UPT ;  /* 0x000000151600728c */ /* 0x000fcc000bf04270 */
[----:B--2---:R1:W2:Y:S03]  /*1d50*/  SYNCS.PHASECHK.TRANS64.TRYWAIT P0, [UR8+0x30], R2 ;  /* 0x00003002ff0075a7 */ /* 0x0042a60008001108 */
[----:B------:R-:W-:Y:S05]  /*1d60*/  BRA.U !UP0, `(.L_x_32) ;  /* 0x0000000108e47547 */ /* 0x000fea000b800000 */
[----:B------:R-:W-:Y:S01]  /*1d70*/  UIADD3 UR29, UPT, UPT, UR14, UR23, URZ ;  /* 0x000000170e1d7290 */ /* 0x000fe2000fffe0ff */
[----:B------:R-:W-:-:S11]  /*1d80*/  UMOV UR44, UR13 ;  /* 0x0000000d002c7c82 */ /* 0x000fd60008000000 */
.L_x_38:
[----:B------:R-:W-:Y:S01]  /*1d90*/  ULEA UR33, UR44, UR4, 0x3 ;  /* 0x000000042c217291 */ /* 0x000fe2000f8e18ff */
[----:B--2---:R-:W-:Y:S01]  /*1da0*/  @P5 MOV R3, 0x10000 ;  /* 0x0001000000035802 */ /* 0x004fe20000000f00 */
[----:B-12---:R-:W-:Y:S10]  /*1db0*/  @P0 BRA `(.L_x_33) ;  /* 0x00000000000c0947 */ /* 0x006ff40003800000 */
[----:B------:R-:W-:-:S04]  /*1dc0*/  SHF.L.U32 R5, R15, 0x1f, RZ ;  /* 0x0000001f0f057819 */ /* 0x000fc800000006ff */
[----:B------:R-:W2:Y:S02]  /*1dd0*/  SYNCS.PHASECHK.TRANS64.TRYWAIT P0, [UR33+0x30], R5 ;  /* 0x00003005ff0075a7 */ /* 0x000ea40008001121 */
[----:B--2---:R-:W-:Y:S05]  /*1de0*/  @!P0 BRA `(.L_x_34) ;  /* 0x0000006000688947 */ /* 0x004fea0003800000 */
.L_x_33:
[----:B------:R2:W-:Y:S01]  /*1df0*/  @P5 SYNCS.ARRIVE.TRANS64 RZ, [UR33], R3 ;  /* 0x00000003ffff59a7 */ /* 0x0005e20008000021 */
[----:B------:R-:W-:-:S04]  /*1e00*/  ULOP3.LUT UR8, UR7, 0x2, URZ, 0xfc, !UPT ;  /* 0x0000000207087892 */ /* 0x000fc8000f8efcff */
[----:B------:R-:W-:-:S09]  /*1e10*/  UISETP.NE.AND UP0, UPT, UR8, 0x2, UPT ;  /* 0x000000020800788c */ /* 0x000fd2000bf05270 */
[----:B------:R-:W-:Y:S05]  /*1e20*/  BRA.U UP0, `(.L_x_35) ;  /* 0x0000000100047547 */ /* 0x000fea000b800000 */
[----:B------:R-:W-:Y:S05]  /*1e30*/  BPT.TRAP 0x1 ;  /* 0x000000040000795c */ /* 0x000fea0000300000 */
.L_x_35:
[----:B------:R-:W-:Y:S04]  /*1e40*/  BSSY.RECONVERGENT B0, `(.L_x_36) ;  /* 0x0000003000007945 */ /* 0x000fe80003800200 */
[----:B------:R-:W-:Y:S05]  /*1e50*/  @!P4 BRA `(.L_x_37) ;  /* 0x000000000004c947 */ /* 0x000fea0003800000 */
[----:B------:R-:W-:Y:S05]  /*1e60*/  BPT.TRAP 0x1 ;  /* 0x000000040000795c */ /* 0x000fea0000300000 */
.L_x_37:
[----:B------:R-:W-:Y:S05]  /*1e70*/  BSYNC.RECONVERGENT B0 ;  /* 0x0000000000007941 */ /* 0x000fea0003800200 */
.L_x_36:
[----:B------:R-:W-:Y:S02]  /*1e80*/  UIADD3 UR13, UPT, UPT, UR44, 0x1, URZ ;  /* 0x000000012c0d7890 */ /* 0x000fe4000fffe0ff */
[----:B------:R-:W-:Y:S02]  /*1e90*/  UIADD3 UR42, UP1, UPT, UR30, 0x80, URZ ;  /* 0x000000801e2a7890 */ /* 0x000fe4000ff3e0ff */
[----:B------:R-:W-:Y:S02]  /*1ea0*/  UISETP.NE.AND UP0, UPT, UR13, 0x6, UPT ;  /* 0x000000060d00788c */ /* 0x000fe4000bf05270 */
[----:B------:R-:W-:Y:S02]  /*1eb0*/  USHF.L.U32 UR34, UR23, 0x8, URZ ;  /* 0x0000000817227899 */ /* 0x000fe400080006ff */
        /* <DEDUP_REMOVED lines=8> */
[----:B------:R-:W-:Y:S02]  /*1f40*/  UIADD3 UR26, UPT, UPT, UR34, 0x80, URZ ;  /* 0x00000080221a7890 */ /* 0x000fe4000fffe0ff */
[----:B------:R-:W-:Y:S01]  /*1f50*/  UIADD3.X UR41, UPT, UPT, URZ, UR31, URZ, UP0, !UPT ;  /* 0x0000001fff297290 */ /* 0x000fe200087fe4ff */
[----:B------:R4:W1:Y:S01]  /*1f60*/  SYNCS.PHASECHK.TRANS64.TRYWAIT P0, [UR8+0x30], R2 ;  /* 0x00003002ff0075a7 */ /* 0x0008620008001108 */
[----:B------:R-:W-:Y:S01]  /*1f70*/  ULEA UR8, UR44, UR4, 0xe ;  /* 0x000000042c087291 */ /* 0x000fe2000f8e70ff */
[----:B------:R-:W-:Y:S01]  /*1f80*/  UMOV UR38, 0x0 ;  /* 0x0000000000267882 */ /* 0x000fe20000000000 */
[----:B------:R-:W-:-:S02]  /*1f90*/  UMOV UR39, 0x10000000 ;  /* 0x1000000000277882 */ /* 0x000fc40000000000 */
        /* <DEDUP_REMOVED lines=9> */
[----:B------:R-:W-:Y:S01]  /*2030*/  UMOV UR18, UR34 ;  /* 0x0000002200127c82 */ /* 0x000fe20008000000 */
[----:B------:R4:W-:Y:S01]  /*2040*/  UTMALDG.3D.2CTA [UR32], [UR42], desc[UR38] ;  /* 0x000026202a0075b4 */ /* 0x0009e20008211000 */
[----:B------:R-:W-:Y:S01]  /*2050*/  UMOV UR11, UR19 ;  /* 0x00000013000b7c82 */ /* 0x000fe20008000000 */
[----:B------:R-:W-:Y:S01]  /*2060*/  UMOV UR12, UR36 ;  /* 0x00000024000c7c82 */ /* 0x000fe20008000000 */
[----:B------:R-:W-:Y:S01]  /*2070*/  UMOV UR9, UR33 ;  /* 0x0000002100097c82 */ /* 0x000fe20008000000 */
[----:B------:R-:W-:Y:S01]  /*2080*/  UMOV UR10, UR26 ;  /* 0x0000001a000a7c82 */ /* 0x000fe20008000000 */
[----:B------:R-:W-:Y:S01]  /*2090*/  UIADD3 UR23, UPT, UPT, UR23, 0x1, URZ ;  /* 0x0000000117177890 */ /* 0x000fe2000fffe0ff */
[----:B------:R-:W-:Y:S01]  /*20a0*/  UMOV UR44, UR13 ;  /* 0x0000000d002c7c82 */ /* 0x000fe20008000000 */
[----:B------:R4:W-:Y:S02]  /*20b0*/  UTMALDG.3D.2CTA [UR24], [UR42], desc[UR38] ;  /* 0x000026182a0075b4 */ /* 0x0009e40008211000 */
[----:B------:R-:W-:Y:S01]  /*20c0*/  UISETP.NE.AND UP0, UPT, UR23, UR29, UPT ;  /* 0x0000001d1700728c */ /* 0x000fe2000bf05270 */
[----:B------:R4:W-:Y:S01]  /*20d0*/  UTMALDG.3D.2CTA [UR16], [UR40], desc[UR38] ;  /* 0x00002610280075b4 */ /* 0x0009e20008211000 */
[----:B------:R4:W-:Y:S07]  /*20e0*/  UTMALDG.3D.2CTA [UR8], [UR40], desc[UR38] ;  /* 0x00002608280075b4 */ /* 0x0009ee0008211000 */
[----:B----4-:R-:W-:Y:S05]  /*20f0*/  BRA.U UP0, `(.L_x_38) ;  /* 0xfffffffd00247547 */ /* 0x010fea000b83ffff */
.L_x_32:
[C---:B-1----:R-:W-:Y:S01]  /*2100*/  LEA R2, R14.reuse, UR4, 0x3 ;  /* 0x000000040e027c11 */ /* 0x042fe2000f8e18ff */
[----:B------:R-:W-:Y:S01]  /*2110*/  NOP ;  /* 0x0000000000007918 */ /* 0x000fe20000000000 */
[----:B--2---:R-:W-:Y:S02]  /*2120*/  SHF.L.U32 R3, R13, 0x1f, RZ ;  /* 0x0000001f0d037819 */ /* 0x004fe400000006ff */
[----:B------:R-:W-:Y:S02]  /*2130*/  LEA R4, R14, UR4, 0x4 ;  /* 0x000000040e047c11 */ /* 0x000fe4000f8e20ff */
[----:B------:R-:W1:Y:S02]  /*2140*/  SYNCS.PHASECHK.TRANS64.TRYWAIT P0, [R2+URZ+0x90], R3 ;  /* 0x00009003020075a7 */ /* 0x000e6400080011ff */
[----:B-1----:R-:W-:Y:S05]  /*2150*/  @!P0 BRA `(.L_x_39) ;  /* 0x0000005c00a48947 */ /* 0x002fea0003800000 */
.L_x_128:
[----:B------:R-:W2:Y:S01]  /*2160*/  LDS.128 R4, [R4+0x120] ;  /* 0x0001200004047984 */ /* 0x000ea20000000c00 */
[----:B------:R-:W-:Y:S01]  /*2170*/  ISETP.GE.AND P0, PT, R40, 0x1, PT ;  /* 0x000000012800780c */ /* 0x000fe20003f06270 */
[----:B-1----:R-:W-:Y:S01]  /*2180*/  VIADD R2, R2, 0xa0 ;  /* 0x000000a002027836 */ /* 0x002fe20000000000 */
[----:B------:R-:W-:Y:S01]  /*2190*/  @!PT LDS RZ, [RZ] ;  /* 0x00000000fffff984 */ /* 0x000fe20000000800 */
[----:B------:R-:W-:Y:S01]  /*21a0*/  @!PT LDS RZ, [RZ] ;  /* 0x00000000fffff984 */ /* 0x000fe20000000800 */
[----:B------:R-:W-:Y:S01]  /*21b0*/  @!PT LDS RZ, [RZ] ;  /* 0x00000000fffff984 */ /* 0x000fe20000000800 */
[----:B------:R-:W-:Y:S01]  /*21c0*/  @!PT LDS RZ, [RZ] ;  /* 0x00000000fffff984 */ /* 0x000fe20000000800 */
[----:B------:R1:W-:Y:S06]  /*21d0*/  MEMBAR.ALL.CTA ;  /* 0x0000000000007992 */ /* 0x0003ec0000008000 */
[----:B-1----:R-:W1:Y:S01]  /*21e0*/  FENCE.VIEW.ASYNC.S ;  /* 0x00000000000073c6 */ /* 0x002e620000000000 */
[----:B------:R-:W-:-:S04]  /*21f0*/  PRMT R2, RZ, 0x654, R2 ;  /* 0x00000654ff027816 */ /* 0x000fc80000000002 */
[----:B-1----:R1:W-:Y:S01]  /*2200*/  SYNCS.ARRIVE.TRANS64.RED.A1T0 RZ, [R2+URZ], RZ ;  /* 0x000000ff02ff79a7 */ /* 0x0023e200081004ff */
[----:B--2---:R-:W-:-:S13]  /*2210*/  LOP3.LUT P2, RZ, R6, 0x1, RZ, 0xc0, !PT ;  /* 0x0000000106ff7812 */ /* 0x004fda000784c0ff */
[----:B------:R-:W-:Y:S01]  /*2220*/  @P2 SHF.R.U32.HI R3, RZ, 0x10, R5 ;  /* 0x00000010ff032819 */ /* 0x000fe20000011605 */
[----:B------:R-:W-:Y:S01]  /*2230*/  VOTEU.ANY UP0, P2 ;  /* 0x0000000000ff7886 */ /* 0x000fe20001000100 */
[----:B------:R-:W-:Y:S02]  /*2240*/  @P2 MOV R11, R4 ;  /* 0x00000004000b2202 */ /* 0x000fe40000000f00 */
[----:B------:R-:W-:Y:S02]  /*2250*/  @P2 R2UR.BROADCAST UR8, R3 ;  /* 0x00000000030822ca */ /* 0x000fe400008e0000 */
[----:B------:R-:W-:-:S11]  /*2260*/  @P2 LOP3.LUT R8, R5, 0xffff, RZ, 0xc0, !PT ;  /* 0x0000ffff05082812 */ /* 0x000fd600078ec0ff */
[----:B------:R-:W-:Y:S01]  /*2270*/  @UP0 UMOV UR36, UR8 ;  /* 0x0000000800240c82 */ /* 0x000fe20008000000 */
[----:B-1----:R-:W-:Y:S05]  /*2280*/  @!P0 BRA `(.L_x_40) ;  /* 0x0000000000b88947 */ /* 0x002fea0003800000 */
[----:B------:R-:W3:Y:S01]  /*2290*/  LDC.64 R4, c[0x0][0xb18] ;  /* 0x0002c600ff047b82 */ /* 0x000ee20000000a00 */
[----:B------:R-:W-:-:S07]  /*22a0*/  ISETP.NE.AND P3, PT, R40, 0x1, PT ;  /* 0x000000012800780c */ /* 0x000fce0003f65270 */
[----:B------:R-:W1:Y:S08]  /*22b0*/  LDC.64 R6, c[0x0][0xb10] ;  /* 0x0002c400ff067b82 */ /* 0x000e700000000a00 */
[----:B------:R-:W2:Y:S08]  /*22c0*/  LDC R17, c[0x0][0xb20] ;  /* 0x0002c800ff117b82 */ /* 0x000eb00000000800 */
[----:B------:R-:W4:Y:S01]  /*22d0*/  LDC R18, c[0x0][0xb0c] ;  /* 0x0002c300ff127b82 */ /* 0x000f220000000800 */
[----:B---3--:R-:W-:Y:S01]  /*22e0*/  IMAD.HI.U32 R22, R0, R5, RZ ;  /* 0x0000000500167227 */ /* 0x008fe200078e00ff */
[----:B------:R-:W-:-:S06]  /*22f0*/  ISETP.NE.AND P0, PT, R4, 0x1, PT ;  /* 0x000000010400780c */ /* 0x000fcc0003f05270 */
[----:B------:R-:W3:Y:S01]  /*2300*/  LDC.64 R2, c[0x0][0xb28] ;  /* 0x0002ca00ff027b82 */ /* 0x000ee20000000a00 */
[----:B-1----:R-:W-:-:S04]  /*2310*/  IMAD.HI.U32 R20, R9, R6, RZ ;  /* 0x0000000609147227 */ /* 0x002fc800078e00ff */
[----:B------:R-:W-:Y:S01]  /*2320*/  IMAD.HI.U32 R24, R11, R6, RZ ;  /* 0x000000060b187227 */ /* 0x000fe200078e00ff */
[----:B------:R-:W-:Y:S02]  /*2330*/  SHF.R.U32.HI R20, RZ, R7, R20 ;  /* 0x00000007ff147219 */ /* 0x000fe40000011614 */
[----:B--2---:R-:W-:Y:S01]  /*2340*/  SHF.R.U32.HI R19, RZ, R17, R22 ;  /* 0x00000011ff137219 */ /* 0x004fe20000011616 */
[----:B------:R-:W-:Y:S01]  /*2350*/  IMAD.HI.U32 R22, R8, R5, RZ ;  /* 0x0000000508167227 */ /* 0x000fe200078e00ff */
[----:B------:R-:W-:Y:S02]  /*2360*/  SHF.R.U32.HI R24, RZ, R7, R24 ;  /* 0x00000007ff187219 */ /* 0x000fe40000011618 */
[----:B------:R-:W-:Y:S02]  /*2370*/  SEL R19, R0, R19, !P0 ;  /* 0x0000001300137207 */ /* 0x000fe40004000000 */
[----:B------:R-:W-:Y:S02]  /*2380*/  SHF.R.U32.HI R17, RZ, R17, R22 ;  /* 0x00000011ff117219 */ /* 0x000fe40000011616 */
[----:B----4-:R-:W-:-:S02]  /*2390*/  ISETP.NE.AND P1, PT, R18, 0x1, PT ;  /* 0x000000011200780c */ /* 0x010fc40003f25270 */
[----:B------:R-:W-:Y:S02]  /*23a0*/  SEL R17, R8, R17, !P0 ;  /* 0x0000001108117207 */ /* 0x000fe40004000000 */
[----:B------:R-:W-:Y:S02]  /*23b0*/  SEL R21, R9, R20, !P1 ;  /* 0x0000001409157207 */ /* 0x000fe40004800000 */
[----:B------:R-:W-:Y:S01]  /*23c0*/  SEL R5, R11, R24, !P1 ;  /* 0x000000180b057207 */ /* 0x000fe20004800000 */
[----:B---3--:R-:W-:Y:S01]  /*23d0*/  IMAD.HI.U32 R20, R19, R2, RZ ;  /* 0x0000000213147227 */ /* 0x008fe200078e00ff */
[----:B------:R-:W-:-:S03]  /*23e0*/  IADD3 R7, PT, PT, -R17, RZ, RZ ;  /* 0x000000ff11077210 */ /* 0x000fc60007ffe1ff */
        /* <DEDUP_REMOVED lines=11> */
[----:B------:R-:W-:-:S04]  /*24a0*/  @!P0 IMAD.HI.U32 R20, R5, R2, RZ ;  /* 0x0000000205148227 */ /* 0x000fc800078e00ff */
[----:B------:R-:W-:Y:S01]  /*24b0*/  IMAD.MOV R2, RZ, RZ, -R6 ;  /* 0x000000ffff027224 */ /* 0x000fe200078e0a06 */
[----:B------:R-:W-:-:S03]  /*24c0*/  @!P0 SHF.R.U32.HI R20, RZ, R3, R20 ;  /* 0x00000003ff148219 */ /* 0x000fc60000011614 */
[----:B------:R-:W-:Y:S01]  /*24d0*/  IMAD R2, R40, R2, R17 ;  /* 0x0000000228027224 */ /* 0x000fe200078e0211 */
        /* <DEDUP_REMOVED lines=9> */
.L_x_40:
[----:B------:R-:W1:Y:S02]  /*2570*/  LDCU UR8, c[0x0][0xb30] ;  /* 0x00016600ff0877ac */ /* 0x000e640008000800 */
[----:B-1----:R-:W-:-:S09]  /*2580*/  UISETP.NE.AND UP0, UPT, UR8, 0x1, UPT ;  /* 0x000000010800788c */ /* 0x002fd2000bf05270 */
[----:B------:R-:W-:Y:S05]  /*2590*/  BRA.U UP0, `(.L_x_41) ;  /* 0x0000000100407547 */ /* 0x000fea000b800000 */
[----:B------:R-:W1:Y:S08]  /*25a0*/  LDC.64 R4, c[0x0][0xb10] ;  /* 0x0002c400ff047b82 */ /* 0x000e700000000a00 */
[----:B------:R-:W2:Y:S08]  /*25b0*/  LDC.64 R2, c[0x0][0xb18] ;  /* 0x0002c600ff027b82 */ /* 0x000eb00000000a00 */
[----:B------:R-:W4:Y:S08]  /*25c0*/  LDC R6, c[0x0][0xb20] ;  /* 0x0002c800ff067b82 */ /* 0x000f300000000800 */
[----:B------:R-:W3:Y:S01]  /*25d0*/  LDC R18, c[0x0][0xb0c] ;  /* 0x0002c300ff127b82 */ /* 0x000ee20000000800 */
[----:B-1----:R-:W-:-:S05]  /*25e0*/  IMAD.HI.U32 R4, R11, R4, RZ ;  /* 0x000000040b047227 */ /* 0x002fca00078e00ff */
[----:B------:R-:W-:Y:S01]  /*25f0*/  SHF.R.U32.HI R4, RZ, R5, R4 ;  /* 0x00000005ff047219 */ /* 0x000fe20000011604 */
[----:B--2---:R-:W-:Y:S01]  /*2600*/  IMAD.HI.U32 R3, R8, R3, RZ ;  /* 0x0000000308037227 */ /* 0x004fe200078e00ff */
[----:B------:R-:W-:-:S04]  /*2610*/  ISETP.NE.AND P0, PT, R2, 0x1, PT ;  /* 0x000000010200780c */ /* 0x000fc80003f05270 */
[----:B----4-:R-:W-:-:S04]  /*2620*/  SHF.R.U32.HI R3, RZ, R6, R3 ;  /* 0x00000006ff037219 */ /* 0x010fc80000011603 */
[----:B------:R-:W-:Y:S02]  /*2630*/  SEL R3, R8, R3, !P0 ;  /* 0x0000000308037207 */ /* 0x000fe40004000000 */
[----:B---3--:R-:W-:-:S04]  /*2640*/  ISETP.NE.AND P1, PT, R18, 0x1, PT ;  /* 0x000000011200780c */ /* 0x008fc80003f25270 */
[----:B------:R-:W-:-:S05]  /*2650*/  SEL R4, R11, R4, !P1 ;  /* 0x000000040b047207 */ /* 0x000fca0004800000 */
[----:B------:R-:W-:Y:S02]  /*2660*/  IMAD.IADD R5, R3, 0x1, -R4 ;  /* 0x0000000103057824 */ /* 0x000fe400078e0a04 */
[----:B------:R-:W-:Y:S02]  /*2670*/  IMAD.IADD R3, R4, 0x1, -R3 ;  /* 0x0000000104037824 */ /* 0x000fe400078e0a03 */
[----:B------:R-:W-:Y:S02]  /*2680*/  IMAD R11, R5, R18, R11 ;  /* 0x00000012050b7224 */ /* 0x000fe400078e020b */
[----:B------:R-:W-:-:S07]  /*2690*/  IMAD R8, R3, R2, R8 ;  /* 0x0000000203087224 */ /* 0x000fce00078e0208 */
.L_x_41:
[----:B------:R-:W-:Y:S01]  /*26a0*/  VIADD R14, R14, 0x1 ;  /* 0x000000010e0e7836 */ /* 0x000fe20000000000 */
[----:B------:R-:W-:Y:S01]  /*26b0*/  PLOP3.LUT P1, PT, PT, PT, PT, 0x80, 0x8 ;  /* 0x000000000008781c */ /* 0x000fe20003f2f070 */
[----:B------:R-:W-:Y:S02]  /*26c0*/  IMAD.IADD R21, R11, 0x1, R90 ;  /* 0x000000010b157824 */ /* 0x000fe400078e025a */
[----:B------:R-:W-:Y:S01]  /*26d0*/  IMAD.IADD R20, R8, 0x1, R83 ;  /* 0x0000000108147824 */ /* 0x000fe200078e0253 */
[----:B------:R-:W-:-:S04]  /*26e0*/  ISETP.NE.AND P0, PT, R14, 0x2, PT ;  /* 0x000000020e00780c */ /* 0x000fc80003f05270 */
[----:B------:R-:W-:Y:S02]  /*26f0*/  SEL R2, RZ, 0x1, P0 ;  /* 0x00000001ff027807 */ /* 0x000fe40000000000 */
[----:B------:R-:W-:Y:S02]  /*2700*/  SEL R14, R14, RZ, P0 ;  /* 0x000000ff0e0e7207 */ /* 0x000fe40000000000 */
[----:B------:R-:W-:Y:S01]  /*2710*/  LOP3.LUT R13, R13, R2, RZ, 0x3c, !PT ;  /* 0x000000020d0d7212 */ /* 0x000fe200078e3cff */
[----:B------:R-:W-:Y:S06]  /*2720*/  @P2 BRA `(.L_x_42) ;  /* 0xfffffff0000c2947 */ /* 0x000fec000383ffff */
[----:B------:R-:W-:Y:S01]  /*2730*/  UIADD3 UR4, UPT, UPT, UR4, 0x30, URZ ;  /* 0x0000003004047890 */ /* 0x000fe2000fffe0ff */
[----:B------:R-:W-:-:S03]  /*2740*/  SHF.L.U32 R3, R15, 0x1f, RZ ;  /* 0x0000001f0f037819 */ /* 0x000fc600000006ff */
[----:B------:R-:W-:-:S09]  /*2750*/  ULEA UR5, UR13, UR4, 0x3 ;  /* 0x000000040d057291 */ /* 0x000fd2000f8e18ff */
[----:B------:R-:W1:Y:S02]  /*2760*/  SYNCS.PHASECHK.TRANS64.TRYWAIT P0, [UR5], R3 ;  /* 0x00000003ff0075a7 */ /* 0x000e640008001105 */
[----:B-1----:R-:W-:Y:S05]  /*2770*/  @!P0 BRA `(.L_x_43) ;  /* 0x0000005800308947 */ /* 0x002fea0003800000 */
.L_x_130:
[----:B------:R-:W-:-:S04]  /*2780*/  UIADD3 UR6, UPT, UPT, UR13, 0x1, URZ ;  /* 0x000000010d067890 */ /* 0x000fc8000fffe0ff */
[----:B------:R-:W-:-:S04]  /*2790*/  UISETP.NE.AND UP0, UPT, UR6, 0x6, UPT ;  /* 0x000000060600788c */ /* 0x000fc8000bf05270 */
[----:B------:R-:W-:Y:S02]  /*27a0*/  USEL UR7, URZ, 0x1, UP0 ;  /* 0x00000001ff077887 */ /* 0x000fe40008000000 */
[----:B------:R-:W-:-:S04]  /*27b0*/  USEL UR6, UR6, URZ, UP0 ;  /* 0x000000ff06067287 */ /* 0x000fc80008000000 */
[----:B------:R-:W-:Y:S01]  /*27c0*/  ULEA UR5, UR6, UR4, 0x3 ;  /* 0x0000000406057291 */ /* 0x000fe2000f8e18ff */
[----:B------:R-:W-:-:S04]  /*27d0*/  LOP3.LUT R2, R15, UR7, RZ, 0x3c, !PT ;  /* 0x000000070f027c12 */ /* 0x000fc8000f8e3cff */
[----:B-1----:R-:W-:-:S04]  /*27e0*/  SHF.L.U32 R3, R2, 0x1f, RZ ;  /* 0x0000001f02037819 */ /* 0x002fc800000006ff */
[----:B------:R-:W1:Y:S02]  /*27f0*/  SYNCS.PHASECHK.TRANS64.TRYWAIT P0, [UR5], R3 ;  /* 0x00000003ff0075a7 */ /* 0x000e640008001105 */
[----:B-1----:R-:W-:Y:S05]  /*2800*/  @!P0 BRA `(.L_x_44) ;  /* 0x0000005800248947 */ /* 0x002fea0003800000 */
.L_x_132:
        /* <DEDUP_REMOVED lines=9> */
.L_x_134:
        /* <DEDUP_REMOVED lines=9> */
.L_x_136:
        /* <DEDUP_REMOVED lines=9> */
.L_x_138:
[----:B------:R-:W-:-:S04]  /*29c0*/  UIADD3 UR6, UPT, UPT, UR6, 0x1, URZ ;  /* 0x0000000106067890 */ /* 0x000fc8000fffe0ff */
[----:B------:R-:W-:-:S04]  /*29d0*/  UISETP.NE.AND UP0, UPT, UR6, 0x6, UPT ;  /* 0x000000060600788c */ /* 0x000fc8000bf05270 */
[----:B------:R-:W-:Y:S02]  /*29e0*/  USEL UR5, URZ, 0x1, UP0 ;  /* 0x00000001ff057887 */ /* 0x000fe40008000000 */
[----:B------:R-:W-:-:S04]  /*29f0*/  USEL UR6, UR6, URZ, UP0 ;  /* 0x000000ff06067287 */ /* 0x000fc80008000000 */
[----:B------:R-:W-:Y:S01]  /*2a00*/  ULEA UR6, UR6, UR4, 0x3 ;  /* 0x0000000406067291 */ /* 0x000fe2000f8e18ff */
[----:B-1----:R-:W-:-:S04]  /*2a10*/  LOP3.LUT R3, R2, UR5, RZ, 0x3c, !PT ;  /* 0x0000000502037c12 */ /* 0x002fc8000f8e3cff */
[----:B------:R-:W-:Y:S01]  /*2a20*/  SHF.L.U32 R3, R3, 0x1f, RZ ;  /* 0x0000001f03037819 */ /* 0x000fe200000006ff */
[----:B---3--:R-:W-:-:S07]  /*2a30*/  IMAD.U32 R0, RZ, RZ, UR6 ;  /* 0x00000006ff007e24 */ /* 0x008fce000f8e00ff */
.L_x_48:
[----:B-1----:R1:W2:Y:S02]  /*2a40*/  SYNCS.PHASECHK.TRANS64.TRYWAIT P0, [R0+URZ], R3 ;  /* 0x00000003000075a7 */ /* 0x0022a400080011ff */
[----:B--2---:R-:W-:Y:S05]  /*2a50*/  @!P0 NANOSLEEP.SYNCS 0x989680 ;  /* 0x009896800000895d */ /* 0x004fea0003900000 */
[----:B------:R-:W2:Y:S02]  /*2a60*/  @!P0 SYNCS.PHASECHK.TRANS64 P0, [R0+URZ], R3 ;  /* 0x00000003000085a7 */ /* 0x000ea400080010ff */
[----:B--2---:R-:W-:Y:S05]  /*2a70*/  @P0 EXIT ;  /* 0x000000000000094d */ /* 0x004fea0003800000 */
[----:B------:R-:W-:Y:S05]  /*2a80*/  BRA `(.L_x_48) ;  /* 0xfffffffc00ec7947 */ /* 0x000fea000383ffff */
.L_x_22:
[----:B------:R-:W-:-:S04]  /*2a90*/  UISETP.NE.AND UP1, UPT, UR37, URZ, UPT ;  /* 0x000000ff2500728c */ /* 0x000fc8000bf25270 */
[----:B------:R-:W-:-:S09]  /*2aa0*/  UISETP.NE.OR UP1, UPT, UR10, 0x1, UP1 ;  /* 0x000000010a00788c */ /* 0x000fd20008f25670 */
[----:B------:R-:W-:Y:S05]  /*2ab0*/  BRA.U UP1, `(.L_x_49) ;  /* 0x00000005014c7547 */ /* 0x000fea000b800000 */
[----:B------:R-:W-:Y:S01]  /*2ac0*/  HFMA2 R11, -RZ, RZ, 0, 0 ;  /* 0x00000000ff0b7431 */ /* 0x000fe200000001ff */
[----:B------:R-:W-:Y:S01]  /*2ad0*/  ISETP.GE.U32.AND P2, PT, R10, 0x2, PT ;  /* 0x000000020a00780c */ /* 0x000fe20003f46070 */
[----:B------:R-:W-:Y:S01]  /*2ae0*/  IMAD.MOV.U32 R12, RZ, RZ, 0x1 ;  /* 0x00000001ff0c7424 */ /* 0x000fe200078e00ff */
[----:B------:R-:W-:Y:S01]  /*2af0*/  CS2R R8, SRZ ;  /* 0x0000000000087805 */ /* 0x000fe2000001ff00 */
[----:B------:R-:W-:Y:S01]  /*2b00*/  IMAD.MOV.U32 R3, RZ, RZ, RZ ;  /* 0x000000ffff037224 */ /* 0x000fe200078e00ff */
[----:B------:R-:W-:Y:S01]  /*2b10*/  UMOV UR4, 0x400 ;  /* 0x0000040000047882 */ /* 0x000fe20000000000 */
[----:B------:R-:W-:Y:S01]  /*2b20*/  UMOV UR6, URZ ;  /* 0x000000ff00067c82 */ /* 0x000fe20008000000 */
[----:B------:R-:W-:-:S12]  /*2b30*/  ULEA UR37, UR37, UR4, 0x18 ;  /* 0x0000000425257291 */ /* 0x000fd8000f8ec0ff */
.L_x_53:
[----:B------:R-:W-:Y:S02]  /*2b40*/  LEA R0, R3, UR37, 0x3 ;  /* 0x0000002503007c11 */ /* 0x000fe4000f8e18ff */
[----:B------:R-:W-:-:S03]  /*2b50*/  SHF.L.U32 R5, R8, 0x1f, RZ ;  /* 0x0000001f08057819 */ /* 0x000fc600000006ff */
[----:B------:R-:W-:Y:S01]  /*2b60*/  VIADD R4, R0, 0x100 ;  /* 0x0000010000047836 */ /* 0x000fe20000000000 */
[----:B------:R-:W1:Y:S02]  /*2b70*/  SYNCS.PHASECHK.TRANS64.TRYWAIT P0, [R0+URZ+0xf0], R5 ;  /* 0x0000f005000075a7 */ /* 0x000e6400080011ff */
[----:B-1----:R-:W-:Y:S05]  /*2b80*/  @!P0 BRA `(.L_x_50) ;  /* 0x0000005400a48947 */ /* 0x002fea0003800000 */
.L_x_139:
[----:B------:R-:W-:Y:S01]  /*2b90*/  ULEA UR5, UR6, UR37, 0x3 ;  /* 0x0000002506057291 */ /* 0x000fe2000f8e18ff */
[----:B------:R-:W-:Y:S01]  /*2ba0*/  PRMT R4, RZ, 0x654, R4 ;  /* 0x00000654ff047816 */ /* 0x000fe20000000004 */
[----:B-1----:R-:W-:Y:S01]  /*2bb0*/  @!P2 IMAD.MOV.U32 R5, RZ, RZ, 0x10 ;  /* 0x00000010ff05a424 */ /* 0x002fe200078e00ff */
[----:B------:R-:W-:Y:S01]  /*2bc0*/  SHF.L.U32 R7, R12, 0x1f, RZ ;  /* 0x0000001f0c077819 */ /* 0x000fe200000006ff */
[----:B------:R-:W-:Y:S01]  /*2bd0*/  UIADD3 UR4, UPT, UPT, UR5, 0x90, URZ ;  /* 0x0000009005047890 */ /* 0x000fe2000fffe0ff */
[----:B------:R1:W-:Y:S05]  /*2be0*/  SYNCS.ARRIVE.TRANS64.RED.A1T0 RZ, [R4+URZ], RZ ;  /* 0x000000ff04ff79a7 */ /* 0x0003ea00081004ff */
[----:B------:R-:W-:Y:S01]  /*2bf0*/  IMAD.U32 R13, RZ, RZ, UR4 ;  /* 0x00000004ff0d7e24 */ /* 0x000fe2000f8e00ff */
[----:B------:R-:W2:Y:S04]  /*2c00*/  SYNCS.PHASECHK.TRANS64.TRYWAIT P0, [UR5+0xa0], R7 ;  /* 0x0000a007ff0075a7 */ /* 0x000ea80008001105 */
[----:B------:R-:W-:Y:S01]  /*2c10*/  PRMT R13, R10, 0x654, R13 ;  /* 0x000006540a0d7816 */ /* 0x000fe2000000000d */
[----:B-12---:R-:W-:Y:S06]  /*2c20*/  @!P0 BRA `(.L_x_51) ;  /* 0x0000005400908947 */ /* 0x006fec0003800000 */
.L_x_141:
[----:B------:R-:W-:Y:S01]  /*2c30*/  ULEA UR4, UR6, UR37, 0x4 ;  /* 0x0000002506047291 */ /* 0x000fe2000f8e20ff */
[----:B------:R-:W-:Y:S01]  /*2c40*/  SEL R2, R13, R2, !P2 ;  /* 0x000000020d027207 */ /* 0x000fe20005000000 */
[----:B------:R-:W-:Y:S01]  /*2c50*/  UIADD3 UR5, UPT, UPT, UR5, 0x90, URZ ;  /* 0x0000009005057890 */ /* 0x000fe2000fffe0ff */
[----:B-1----:R-:W-:Y:S01]  /*2c60*/  LEA R0, R11, UR37, 0x3 ;  /* 0x000000250b007c11 */ /* 0x002fe2000f8e18ff */
[----:B------:R-:W-:Y:S01]  /*2c70*/  UIADD3 UR4, UPT, UPT, UR4, 0x120, URZ ;  /* 0x0000012004047890 */ /* 0x000fe2000fffe0ff */
[----:B------:R1:W-:Y:S01]  /*2c80*/  @!P2 SYNCS.ARRIVE.TRANS64.RED RZ, [R2+URZ], R5 ;  /* 0x0000000502ffa9a7 */ /* 0x0003e200080004ff */
[----:B------:R-:W-:Y:S01]  /*2c90*/  UIADD3 UR6, UPT, UPT, UR6, 0x1, URZ ;  /* 0x0000000106067890 */ /* 0x000fe2000fffe0ff */
[----:B------:R-:W-:-:S03]  /*2ca0*/  VIADD R3, R3, 0x1 ;  /* 0x0000000103037836 */ /* 0x000fc60000000000 */
[----:B------:R-:W-:Y:S02]  /*2cb0*/  UISETP.NE.AND UP0, UPT, UR6, 0x2, UPT ;  /* 0x000000020600788c */ /* 0x000fe4000bf05270 */
[----:B------:R-:W-:Y:S01]  /*2cc0*/  ISETP.NE.AND P0, PT, R3, 0x2, PT ;  /* 0x000000020300780c */ /* 0x000fe20003f05270 */
[----:B------:R-:W-:Y:S06]  /*2cd0*/  UGETNEXTWORKID.BROADCAST [UR4], [UR5] ;  /* 0x00000000040073ca */ /* 0x000fec0008000100 */
[----:B------:R-:W-:Y:S02]  /*2ce0*/  USEL UR4, URZ, 0x1, UP0 ;  /* 0x00000001ff047887 */ /* 0x000fe40008000000 */
[----:B------:R-:W-:-:S04]  /*2cf0*/  USEL UR6, UR6, URZ, UP0 ;  /* 0x000000ff06067287 */ /* 0x000fc80008000000 */
[----:B------:R-:W-:Y:S02]  /*2d00*/  LOP3.LUT R12, R12, UR4, RZ, 0x3c, !PT ;  /* 0x000000040c0c7c12 */ /* 0x000fe4000f8e3cff */
[----:B-1----:R-:W-:-:S04]  /*2d10*/  SHF.L.U32 R5, R9, 0x1f, RZ ;  /* 0x0000001f09057819 */ /* 0x002fc800000006ff */
[----:B------:R-:W1:Y:S02]  /*2d20*/  SYNCS.PHASECHK.TRANS64.TRYWAIT P1, [R0+URZ+0x90], R5 ;  /* 0x00009005000075a7 */ /* 0x000e6400080211ff */
[----:B-1----:R-:W-:Y:S05]  /*2d30*/  @!P1 BRA `(.L_x_52) ;  /* 0x0000005400649947 */ /* 0x002fea0003800000 */
.L_x_142:
[----:B------:R-:W-:Y:S01]  /*2d40*/  LEA R4, R11, UR37, 0x4 ;  /* 0x000000250b047c11 */ /* 0x000fe2000f8e20ff */
[----:B-1----:R-:W-:Y:S01]  /*2d50*/  VIADD R0, R0, 0xa0 ;  /* 0x000000a000007836 */ /* 0x002fe20000000000 */
[----:B------:R-:W-:Y:S01]  /*2d60*/  SEL R3, R3, RZ, P0 ;  /* 0x000000ff03037207 */ /* 0x000fe20000000000 */
[----:B------:R-:W-:-:S03]  /*2d70*/  VIADD R11, R11, 0x1 ;  /* 0x000000010b0b7836 */ /* 0x000fc60000000000 */
[----:B------:R-:W1:Y:S01]  /*2d80*/  LDS.128 R4, [R4+0x120] ;  /* 0x0001200004047984 */ /* 0x000e620000000c00 */
[----:B------:R-:W-:Y:S02]  /*2d90*/  PRMT R0, RZ, 0x654, R0 ;  /* 0x00000654ff007816 */ /* 0x000fe40000000000 */
[C---:B------:R-:W-:Y:S01]  /*2da0*/  ISETP.NE.AND P1, PT, R11.reuse, 0x2, PT ;  /* 0x000000020b00780c */ /* 0x040fe20003f25270 */
[----:B------:R-:W-:Y:S01]  /*2db0*/  @!PT LDS RZ, [RZ] ;  /* 0x00000000fffff984 */ /* 0x000fe20000000800 */
[----:B------:R-:W-:Y:S01]  /*2dc0*/  @!PT LDS RZ, [RZ] ;  /* 0x00000000fffff984 */ /* 0x000fe20000000800 */
[----:B------:R-:W-:Y:S01]  /*2dd0*/  @!PT LDS RZ, [RZ] ;  /* 0x00000000fffff984 */ /* 0x000fe20000000800 */
[----:B------:R-:W-:Y:S01]  /*2de0*/  @!PT LDS RZ, [RZ] ;  /* 0x00000000fffff984 */ /* 0x000fe20000000800 */
[----:B------:R2:W-:Y:S06]  /*2df0*/  MEMBAR.ALL.CTA ;  /* 0x0000000000007992 */ /* 0x0005ec0000008000 */
[----:B--2---:R-:W2:Y:S01]  /*2e00*/  FENCE.VIEW.ASYNC.S ;  /* 0x00000000000073c6 */ /* 0x004ea20000000000 */
[----:B------:R-:W-:Y:S01]  /*2e10*/  SEL R11, R11, RZ, P1 ;  /* 0x000000ff0b0b7207 */ /* 0x000fe20000800000 */
[----:B--2---:R2:W-:Y:S01]  /*2e20*/  SYNCS.ARRIVE.TRANS64.RED.A1T0 RZ, [R0+URZ], RZ ;  /* 0x000000ff00ff79a7 */ /* 0x0045e200081004ff */
[----:B-1----:R-:W-:-:S02]  /*2e30*/  LOP3.LUT P3, RZ, R6, 0x1, RZ, 0xc0, !PT ;  /* 0x0000000106ff7812 */ /* 0x002fc4000786c0ff */
[----:B------:R-:W-:-:S04]  /*2e40*/  SEL R5, RZ, 0x1, P0 ;  /* 0x00000001ff057807 */ /* 0x000fc80000000000 */
[----:B------:R-:W-:Y:S02]  /*2e50*/  LOP3.LUT R8, R8, R5, RZ, 0x3c, !PT ;  /* 0x0000000508087212 */ /* 0x000fe400078e3cff */
[----:B--2---:R-:W-:-:S04]  /*2e60*/  SEL R0, RZ, 0x1, P1 ;  /* 0x00000001ff007807 */ /* 0x004fc80000800000 */
[----:B------:R-:W-:Y:S01]  /*2e70*/  LOP3.LUT R9, R9, R0, RZ, 0x3c, !PT ;  /* 0x0000000009097212 */ /* 0x000fe200078e3cff */
[----:B------:R-:W-:Y:S06]  /*2e80*/  @P3 BRA `(.L_x_53) ;  /* 0xfffffffc002c3947 */ /* 0x000fec000383ffff */
[----:B------:R-:W-:Y:S01]  /*2e90*/  ULEA UR5, UR6, UR37, 0x3 ;  /* 0x0000002506057291 */ /* 0x000fe2000f8e18ff */
[----:B------:R-:W-:-:S08]  /*2ea0*/  SHF.L.U32 R3, R12, 0x1f, RZ ;  /* 0x0000001f0c037819 */ /* 0x000fd000000006ff */
[----:B------:R-:W1:Y:S02]  /*2eb0*/  SYNCS.PHASECHK.TRANS64 P0, [UR5+0xa0], R3 ;  /* 0x0000a003ff0075a7 */ /* 0x000e640008001005 */
[----:B-1----:R-:W-:Y:S05]  /*2ec0*/  @P0 BRA `(.L_x_54) ;  /* 0x0000000000080947 */ /* 0x002fea0003800000 */
[----:B------:R-:W1:Y:S02]  /*2ed0*/  SYNCS.PHASECHK.TRANS64.TRYWAIT P0, [UR5+0xa0], R3 ;  /* 0x0000a003ff0075a7 */ /* 0x000e640008001105 */
[----:B-1----:R-:W-:Y:S05]  /*2ee0*/  @!P0 BRA `(.L_x_55) ;  /* 0x00000054000c8947 */ /* 0x002fea0003800000 */
.L_x_54:
[----:B------:R-:W-:-:S04]  /*2ef0*/  UIADD3 UR4, UPT, UPT, UR6, 0x1, URZ ;  /* 0x0000000106047890 */ /* 0x000fc8000fffe0ff */
[----:B------:R-:W-:-:S04]  /*2f00*/  UISETP.NE.AND UP0, UPT, UR4, 0x2, UPT ;  /* 0x000000020400788c */ /* 0x000fc8000bf05270 */
[----:B------:R-:W-:Y:S02]  /*2f10*/  USEL UR7, URZ, 0x1, UP0 ;  /* 0x00000001ff077887 */ /* 0x000fe40008000000 */
[----:B------:R-:W-:-:S04]  /*2f20*/  USEL UR4, UR4, URZ, UP0 ;  /* 0x000000ff04047287 */ /* 0x000fc80008000000 */
[----:B------:R-:W-:Y:S01]  /*2f30*/  ULEA UR4, UR4, UR37, 0x3 ;  /* 0x0000002504047291 */ /* 0x000fe2000f8e18ff */
[----:B-1----:R-:W-:-:S04]  /*2f40*/  LOP3.LUT R3, R12, UR7, RZ, 0x3c, !PT ;  /* 0x000000070c037c12 */ /* 0x002fc8000f8e3cff */
[----:B------:R-:W-:-:S04]  /*2f50*/  SHF.L.U32 R0, R3, 0x1f, RZ ;  /* 0x0000001f03007819 */ /* 0x000fc800000006ff */
[----:B------:R-:W1:Y:S02]  /*2f60*/  SYNCS.PHASECHK.TRANS64 P0, [UR4+0xa0], R0 ;  /* 0x0000a000ff0075a7 */ /* 0x000e640008001004 */
[----:B-1----:R-:W-:Y:S05]  /*2f70*/  @P0 EXIT ;  /* 0x000000000000094d */ /* 0x002fea0003800000 */
[----:B------:R-:W-:Y:S02]  /*2f80*/  SHF.L.U32 R3, R3, 0x1f, RZ ;  /* 0x0000001f03037819 */ /* 0x000fe400000006ff */
[----:B------:R-:W-:-:S07]  /*2f90*/  MOV R0, UR4 ;  /* 0x0000000400007c02 */ /* 0x000fce0008000f00 */
.L_x_56:
[----:B-1----:R1:W2:Y:S02]  /*2fa0*/  SYNCS.PHASECHK.TRANS64.TRYWAIT P0, [R0+URZ+0xa0], R3 ;  /* 0x0000a003000075a7 */ /* 0x0022a400080011ff */
[----:B--2---:R-:W-:Y:S05]  /*2fb0*/  @!P0 NANOSLEEP.SYNCS 0x989680 ;  /* 0x009896800000895d */ /* 0x004fea0003900000 */
[----:B------:R-:W2:Y:S02]  /*2fc0*/  @!P0 SYNCS.PHASECHK.TRANS64 P0, [R0+URZ+0xa0], R3 ;  /* 0x0000a003000085a7 */ /* 0x000ea400080010ff */
[----:B--2---:R-:W-:Y:S05]  /*2fd0*/  @P0 EXIT ;  /* 0x000000000000094d */ /* 0x004fea0003800000 */
[----:B------:R-:W-:Y:S05]  /*2fe0*/  BRA `(.L_x_56) ;  /* 0xfffffffc00ec7947 */ /* 0x000fea000383ffff */
.L_x_49:
[----:B------:R-:W-:Y:S05]  /*2ff0*/  BRA.U UP4, `(.L_x_57) ;  /* 0x0000001504487547 */ /* 0x000fea000b800000 */
[----:B------:R-:W-:Y:S01]  /*3000*/  UMOV UR6, 0x40 ;  /* 0x0000004000067882 */ /* 0x000fe20000000000 */
[----:B------:R-:W-:Y:S01]  /*3010*/  NOP ;  /* 0x0000000000007918 */ /* 0x000fe20000000000 */
[----:B------:R-:W-:Y:S01]  /*3020*/  ULEA UR6, UR37, UR6, 0x18 ;  /* 0x0000000625067291 */ /* 0x000fe2000f8ec0ff */
[----:B------:R-:W-:Y:S02]  /*3030*/  UMOV UR7, 0x400 ;  /* 0x0000040000077882 */ /* 0x000fe40000000000 */
[----:B------:R-:W-:-:S06]  /*3040*/  ULEA UR37, UR37, UR7, 0x18 ;  /* 0x0000000725257291 */ /* 0x000fcc000f8ec0ff */
[----:B------:R-:W1:Y:S02]  /*3050*/  LDS.U8 R2, [UR6+0x1c] ;  /* 0x00001c06ff027984 */ /* 0x000e640008000000 */
[----:B-1----:R-:W-:-:S13]  /*3060*/  ISETP.NE.AND P0, PT, R2, RZ, PT ;  /* 0x000000ff0200720c */ /* 0x002fda0003f05270 */
[----:B------:R-:W-:Y:S05]  /*3070*/  @P0 BRA `(.L_x_58) ;  /* 0x0000000400080947 */ /* 0x000fea0003800000 */
[----:B------:R-:W-:Y:S02]  /*3080*/  UISETP.NE.U32.AND UP0, UPT, UR5, 0x1, UPT ;  /* 0x000000010500788c */ /* 0x000fe4000bf05070 */
[----:B------:R-:W-:-:S07]  /*3090*/  UIADD3 UR8, UPT, UPT, UR6, 0x8, URZ ;  /* 0x0000000806087890 */ /* 0x000fce000fffe0ff */
[----:B------:R-:W-:Y:S05]  /*30a0*/  BRA.U !UP0, `(.L_x_59) ;  /* 0x00000001089c7547 */ /* 0x000fea000b800000 */
[----:B------:R-:W-:Y:S01]  /*30b0*/  ELECT P0, URZ, PT ;  /* 0x0000000000ff782f */ /* 0x000fe20003800000 */
[----:B------:R-:W-:-:S12]  /*30c0*/  BSSY B0, `(.L_x_59) ;  /* 0x0000025000007945 */ /* 0x000fd80003800000 */
[----:B------:R-:W-:Y:S05]  /*30d0*/  @!P0 BRA `(.L_x_60) ;  /* 0x00000000008c8947 */ /* 0x000fea0003800000 */
[----:B------:R-:W-:-:S05]  /*30e0*/  UMOV UR7, 0x10 ;  /* 0x0000001000077882 */ /* 0x000fca0000000000 */
[----:B------:R-:W-:Y:S04]  /*30f0*/  DEPBAR.LE SB1, 0x36 ;  /* 0x00009d800000791a */ /* 0x000fe80000000000 */
[----:B------:R-:W1:Y:S02]  /*3100*/  UTCATOMSWS.2CTA.FIND_AND_SET.ALIGN UP1, UR7, UR7 ;  /* 0x00000007000775e3 */ /* 0x000e640008220800 */
[----:B-1----:R-:W-:Y:S01]  /*3110*/  MOV R11, UR7 ;  /* 0x00000007000b7c02 */ /* 0x002fe20008000f00 */
[----:B------:R-:W-:Y:S06]  /*3120*/  BRA.U UP1, `(.L_x_61) ;  /* 0x0000000101187547 */ /* 0x000fec000b800000 */
.L_x_62:
[----:B------:R-:W-:Y:S05]  /*3130*/  NANOSLEEP 0x64 ;  /* 0x000000640000795d */ /* 0x000fea0003800000 */
[----:B------:R-:W-:-:S05]  /*3140*/  UMOV UR7, 0x10 ;  /* 0x0000001000077882 */ /* 0x000fca0000000000 */
[----:B------:R-:W-:Y:S04]  /*3150*/  DEPBAR.LE SB1, 0x36 ;  /* 0x00009d800000791a */ /* 0x000fe80000000000 */
[----:B------:R-:W1:Y:S02]  /*3160*/  UTCATOMSWS.2CTA.FIND_AND_SET.ALIGN UP1, UR7, UR7 ;  /* 0x00000007000775e3 */ /* 0x000e640008220800 */
[----:B-1----:R-:W-:Y:S01]  /*3170*/  MOV R11, UR7 ;  /* 0x00000007000b7c02 */ /* 0x002fe20008000f00 */
[----:B------:R-:W-:Y:S05]  /*3180*/  BRA.U !UP1, `(.L_x_62) ;  /* 0xfffffffd09e87547 */ /* 0x000fea000b83ffff */
.L_x_61:
[----:B------:R-:W1:Y:S01]  /*3190*/  LDS R5, [UR6+0x10] ;  /* 0x00001006ff057984 */ /* 0x000e620008000800 */
[----:B------:R-:W-:Y:S01]  /*31a0*/  IMAD.U32 R3, RZ, RZ, UR37 ;  /* 0x00000025ff037e24 */ /* 0x000fe2000f8e00ff */
[----:B------:R-:W-:-:S03]  /*31b0*/  MOV R2, UR4 ;  /* 0x0000000400027c02 */ /* 0x000fc60008000f00 */
[----:B------:R-:W-:Y:S01]  /*31c0*/  VIADD R3, R3, 0x140 ;  /* 0x0000014003037836 */ /* 0x000fe20000000000 */
[----:B-1----:R-:W-:-:S04]  /*31d0*/  SHF.L.U32 R5, R5, 0x1f, RZ ;  /* 0x0000001f05057819 */ /* 0x002fc800000006ff */
[----:B------:R-:W1:Y:S02]  /*31e0*/  SYNCS.PHASECHK.TRANS64.TRYWAIT P0, [UR6+0x8], R5 ;  /* 0x00000805ff0075a7 */ /* 0x000e640008001106 */
[----:B-1----:R-:W-:Y:S05]  /*31f0*/  @P0 BRA `(.L_x_63) ;  /* 0x0000000000080947 */ /* 0x002fea0003800000 */
[----:B------:R-:W1:Y:S02]  /*3200*/  SYNCS.PHASECHK.TRANS64.TRYWAIT P0, [UR6+0x8], R5 ;  /* 0x00000805ff0075a7 */ /* 0x000e640008001106 */
[----:B-1----:R-:W-:Y:S05]  /*3210*/  @!P0 BRA `(.L_x_64) ;  /* 0x0000005000588947 */ /* 0x002fea0003800000 */
.L_x_63:
[----:B-1----:R-:W-:Y:S01]  /*3220*/  HFMA2 R4, -RZ, RZ, 0, 5.9604644775390625e-08 ;  /* 0x00000001ff047431 */ /* 0x002fe200000001ff */
[----:B------:R-:W-:Y:S01]  /*3230*/  UPRMT UR7, UR4, 0x654, UR8 ;  /* 0x0000065404077896 */ /* 0x000fe20008000008 */
[----:B------:R-:W-:Y:S01]  /*3240*/  IMAD.MOV.U32 R6, RZ, RZ, 0xffff ;  /* 0x0000ffffff067424 */ /* 0x000fe200078e00ff */
[----:B------:R-:W-:Y:S01]  /*3250*/  PRMT R2, R2, 0x654, R3 ;  /* 0x0000065402027816 */ /* 0x000fe20000000003 */
[----:B------:R-:W-:Y:S02]  /*3260*/  IMAD.MOV.U32 R5, RZ, RZ, 0x4 ;  /* 0x00000004ff057424 */ /* 0x000fe400078e00ff */
[----:B------:R-:W-:Y:S01]  /*3270*/  IMAD.SHL.U32 R9, R11, 0x20, RZ ;  /* 0x000000200b097824 */ /* 0x000fe200078e00ff */
[----:B------:R-:W-:Y:S02]  /*3280*/  MOV R3, UR7 ;  /* 0x0000000700037c02 */ /* 0x000fe40008000f00 */
[-C--:B------:R-:W-:Y:S01]  /*3290*/  SHF.L.U32 R7, R6, R11.reuse, RZ ;  /* 0x0000000b06077219 */ /* 0x080fe200000006ff */
[----:B------:R1:W-:Y:S01]  /*32a0*/  SYNCS.ARRIVE.TRANS64.RED RZ, [UR7], R5 ;  /* 0x00000005ffff79a7 */ /* 0x0003e20008000407 */
[----:B------:R-:W-:Y:S01]  /*32b0*/  SHF.L.U32 R6, R4, R11, RZ ;  /* 0x0000000b04067219 */ /* 0x000fe200000006ff */
[----:B------:R1:W-:Y:S04]  /*32c0*/  STS [UR37+0x140], R9 ;  /* 0x00014009ff007988 */ /* 0x0003e80008000825 */
[----:B------:R1:W-:Y:S04]  /*32d0*/  STAS [R2.64], R11 ;  /* 0x0000000b02007dbd */ /* 0x0003e8000c0008ff */
[----:B------:R1:W-:Y:S04]  /*32e0*/  ATOMS.OR RZ, [UR6+0x14], R7 ;  /* 0x00001407ffff798c */ /* 0x0003e8000b000006 */
[----:B------:R1:W-:Y:S04]  /*32f0*/  ATOMS.OR RZ, [UR6+0x18], R6 ;  /* 0x00001806ffff798c */ /* 0x0003e8000b000006 */
[----:B------:R1:W-:Y:S02]  /*3300*/  ATOMS.XOR RZ, [UR6+0x10], R4 ;  /* 0x00001004ffff798c */ /* 0x0003e4000b800006 */
.L_x_60:
[----:B------:R-:W-:Y:S05]  /*3310*/  BSYNC B0 ;  /* 0x0000000000007941 */ /* 0x000fea0003800000 */
.L_x_59:
[----:B------:R-:W-:Y:S05]  /*3320*/  BRA.U UP0, `(.L_x_65) ;  /* 0x00000001006c7547 */ /* 0x000fea000b800000 */
[----:B------:R-:W-:-:S03]  /*3330*/  UMOV UR7, 0xffffffff ;  /* 0xffffffff00077882 */ /* 0x000fc60000000000 */
[----:B------:R-:W-:Y:S05]  /*3340*/  BRA.DIV UR7, `(.L_x_66) ;  /* 0x0000005207247947 */ /* 0x000fea000b800000 */
[----:B------:R-:W-:-:S13]  /*3350*/  ELECT P6, URZ, PT ;  /* 0x0000000000ff782f */ /* 0x000fda00038c0000 */
.L_x_146:
[----:B------:R-:W-:Y:S05]  /*3360*/  @!P6 BRA `(.L_x_65) ;  /* 0x00000000005ce947 */ /* 0x000fea0003800000 */
[----:B-1----:R-:W1:Y:S02]  /*3370*/  LDS R3, [UR6+0x10] ;  /* 0x00001006ff037984 */ /* 0x002e640008000800 */
[----:B-1----:R-:W-:-:S04]  /*3380*/  SHF.L.U32 R3, R3, 0x1f, RZ ;  /* 0x0000001f03037819 */ /* 0x002fc800000006ff */
[----:B------:R-:W1:Y:S02]  /*3390*/  SYNCS.PHASECHK.TRANS64.TRYWAIT P0, [UR6+0x8], R3 ;  /* 0x00000803ff0075a7 */ /* 0x000e640008001106 */
[----:B-1----:R-:W-:Y:S05]  /*33a0*/  @P0 BRA `(.L_x_67) ;  /* 0x0000000000080947 */ /* 0x002fea0003800000 */
[----:B------:R-:W1:Y:S02]  /*33b0*/  SYNCS.PHASECHK.TRANS64.TRYWAIT P0, [UR6+0x8], R3 ;  /* 0x00000803ff0075a7 */ /* 0x000e640008001106 */
[----:B-1----:R-:W-:Y:S05]  /*33c0*/  @!P0 BRA `(.L_x_68) ;  /* 0x0000005000248947 */ /* 0x002fea0003800000 */
.L_x_67:
[----:B------:R-:W2:Y:S01]  /*33d0*/  LDS R5, [UR37+0x140] ;  /* 0x00014025ff057984 */ /* 0x000ea20008000800 */
[----:B-1----:R-:W-:Y:S02]  /*33e0*/  HFMA2 R2, -RZ, RZ, 0, 5.9604644775390625e-08 ;  /* 0x00000001ff027431 */ /* 0x002fe400000001ff */
[----:B------:R-:W-:Y:S01]  /*33f0*/  IMAD.MOV.U32 R3, RZ, RZ, 0xffff ;  /* 0x0000ffffff037424 */ /* 0x000fe200078e00ff */
[----:B------:R-:W-:Y:S01]  /*3400*/  UPRMT UR7, UR4, 0x654, UR8 ;  /* 0x0000065404077896 */ /* 0x000fe20008000008 */
[----:B--2---:R-:W-:-:S03]  /*3410*/  IMAD.SHL.U32 R4, R5, 0x20, RZ ;  /* 0x0000002005047824 */ /* 0x004fc600078e00ff */
[-C--:B------:R-:W-:Y:S02]  /*3420*/  SHF.L.U32 R3, R3, R5.reuse, RZ ;  /* 0x0000000503037219 */ /* 0x080fe400000006ff */
[----:B------:R-:W-:Y:S01]  /*3430*/  SHF.L.U32 R5, R2, R5, RZ ;  /* 0x0000000502057219 */ /* 0x000fe200000006ff */
[----:B------:R2:W-:Y:S04]  /*3440*/  STS [UR37+0x140], R4 ;  /* 0x00014004ff007988 */ /* 0x0005e80008000825 */
[----:B------:R2:W-:Y:S04]  /*3450*/  ATOMS.OR RZ, [UR6+0x14], R3 ;  /* 0x00001403ffff798c */ /* 0x0005e8000b000006 */
[----:B------:R2:W-:Y:S01]  /*3460*/  ATOMS.OR RZ, [UR6+0x18], R5 ;  /* 0x00001805ffff798c */ /* 0x0005e2000b000006 */
[----:B------:R-:W-:Y:S03]  /*3470*/  SYNCS.ARRIVE.TRANS64.RED.A1T0 RZ, [UR7], RZ ;  /* 0x000000ffffff79a7 */ /* 0x000fe60008100407 */
[----:B------:R2:W-:Y:S01]  /*3480*/  ATOMS.XOR RZ, [UR6+0x10], R2 ;  /* 0x00001002ffff798c */ /* 0x0005e2000b800006 */
[----:B------:R-:W-:Y:S05]  /*3490*/  BRA `(.L_x_65) ;  /* 0x0000000000107947 */ /* 0x000fea0003800000 */
.L_x_58:
[----:B------:R-:W-:-:S05]  /*34a0*/  MOV R2, 0xffffffff ;  /* 0xffffffff00027802 */ /* 0x000fca0000000f00 */
[----:B------:R1:W-:Y:S02]  /*34b0*/  STS [UR37+0x140], R2 ;  /* 0x00014002ff007988 */ /* 0x0003e40008000825 */
[----:B-1----:R-:W-:Y:S02]  /*34c0*/  MOV R2, 0x34e0 ;  /* 0x000034e000027802 */ /* 0x002fe40000000f00 */
[----:B-----5:R-:W-:Y:S05]  /*34d0*/  CALL.REL.NOINC `($__internal_1_$__cuda_sm10x_tcgen05_guardrail_trap_phase_invalid_during_alloc) ;  /* 0x00000054006c7944 */ /* 0x020fea0003c00000 */
.L_x_65:
[----:B------:R-:W-:Y:S05]  /*34e0*/  WARPSYNC.ALL ;  /* 0x0000000000007948 */ /* 0x000fea0003800000 */
[----:B------:R-:W3:Y:S01]  /*34f0*/  S2UR UR7, SR_CgaCtaId ;  /* 0x00000000000779c3 */ /* 0x000ee20000008800 */
[----:B------:R-:W-:Y:S01]  /*3500*/  UMOV UR6, 0x400 ;  /* 0x0000040000067882 */ /* 0x000fe20000000000 */
[----:B------:R-:W-:-:S06]  /*3510*/  NOP ;  /* 0x0000000000007918 */ /* 0x000fcc0000000000 */
[----:B------:R-:W-:Y:S06]  /*3520*/  BAR.ARV 0x6, 0xa0 ;  /* 0x0182800000007b1d */ /* 0x000fec0000002000 */
[----:B------:R-:W4:Y:S01]  /*3530*/  LDCU UR8, c[0x0][0x38c] ;  /* 0x00007180ff0877ac */ /* 0x000f220008000800 */
[----:B------:R-:W-:Y:S01]  /*3540*/  LOP3.LUT R0, R0, 0xffff, RZ, 0xc0, !PT ;  /* 0x0000ffff00007812 */ /* 0x000fe200078ec0ff */
[----:B-1----:R-:W-:Y:S01]  /*3550*/  IMAD.MOV.U32 R9, RZ, RZ, 0x1 ;  /* 0x00000001ff097424 */ /* 0x002fe200078e00ff */
[----:B------:R-:W-:Y:S01]  /*3560*/  LOP3.LUT R8, R8, 0xffff, RZ, 0xc0, !PT ;  /* 0x0000ffff08087812 */ /* 0x000fe200078ec0ff */
[----:B------:R-:W-:Y:S01]  /*3570*/  UMOV UR19, URZ ;  /* 0x000000ff00137c82 */ /* 0x000fe20008000000 */
[----:B------:R-:W-:Y:S01]  /*3580*/  R2UR UR10, R0 ;  /* 0x00000000000a72ca */ /* 0x000fe200000e0000 */
[----:B------:R-:W-:Y:S01]  /*3590*/  UMOV UR18, URZ ;  /* 0x000000ff00127c82 */ /* 0x000fe20008000000 */
[----:B------:R-:W-:Y:S01]  /*35a0*/  R2UR UR11, R8 ;  /* 0x00000000080b72ca */ /* 0x000fe200000e0000 */
[----:B------:R-:W-:Y:S01]  /*35b0*/  IMAD.MOV.U32 R8, RZ, RZ, RZ ;  /* 0x000000ffff087224 */ /* 0x000fe200078e00ff */
[----:B------:R-:W-:Y:S01]  /*35c0*/  UMOV UR17, URZ ;  /* 0x000000ff00117c82 */ /* 0x000fe20008000000 */
[----:B---3--:R-:W-:-:S02]  /*35d0*/  ULEA UR7, UR7, UR6, 0x18 ;  /* 0x0000000607077291 */ /* 0x008fc4000f8ec0ff */
[----:B------:R-:W-:Y:S02]  /*35e0*/  UISETP.NE.AND UP2, UPT, UR5, URZ, UPT ;  /* 0x000000ff0500728c */ /* 0x000fe4000bf45270 */
[----:B------:R-:W-:Y:S02]  /*35f0*/  UIADD3 UR12, UPT, UPT, UR7, 0x4300, URZ ;  /* 0x00004300070c7890 */ /* 0x000fe4000fffe0ff */
[----:B------:R-:W-:Y:S02]  /*3600*/  UIADD3 UR13, UPT, UPT, UR7, 0x1c300, URZ ;  /* 0x0001c300070d7890 */ /* 0x000fe4000fffe0ff */
[----:B----4-:R-:W-:Y:S01]  /*3610*/  UIADD3 UR8, UPT, UPT, UR8, 0xff, URZ ;  /* 0x000000ff08087890 */ /* 0x010fe2000fffe0ff */
[----:B--2---:R-:W1:Y:S01]  /*3620*/  LDS R2, [UR7+0x140] ;  /* 0x00014007ff027984 */ /* 0x004e620008000800 */
[----:B------:R-:W-:Y:S02]  /*3630*/  USHF.R.U32.HI UR12, URZ, 0x4, UR12 ;  /* 0x00000004ff0c7899 */ /* 0x000fe4000801160c */
[----:B------:R-:W-:-:S02]  /*3640*/  USHF.R.S32.HI UR6, URZ, 0x1f, UR8 ;  /* 0x0000001fff067899 */ /* 0x000fc40008011408 */
[----:B------:R-:W-:Y:S02]  /*3650*/  USHF.R.U32.HI UR13, URZ, 0x4, UR13 ;  /* 0x00000004ff0d7899 */ /* 0x000fe4000801160d */
[----:B------:R-:W-:Y:S02]  /*3660*/  ULEA.HI UR6, UR6, UR8, URZ, 0x8 ;  /* 0x0000000806067291 */ /* 0x000fe4000f8f40ff */
[----:B------:R-:W-:Y:S02]  /*3670*/  ULOP3.LUT UR12, UR12, 0x3fff, URZ, 0xc0, !UPT ;  /* 0x00003fff0c0c7892 */ /* 0x000fe4000f8ec0ff */
[----:B------:R-:W-:Y:S02]  /*3680*/  USHF.R.S32.HI UR6, URZ, 0x8, UR6 ;  /* 0x00000008ff067899 */ /* 0x000fe40008011406 */
[----:B------:R-:W-:Y:S02]  /*3690*/  ULOP3.LUT UR13, UR13, 0x3fff, URZ, 0xc0, !UPT ;  /* 0x00003fff0d0d7892 */ /* 0x000fe4000f8ec0ff */
[----:B------:R-:W-:Y:S01]  /*36a0*/  UISETP.LT.AND UP0, UPT, UR6, 0x1, UPT ;  /* 0x000000010600788c */ /* 0x000fe2000bf01270 */
[----:B------:R-:W-:Y:S01]  /*36b0*/  UMOV UR36, 0x0 ;  /* 0x0000000000247882 */ /* 0x000fe20000000000 */
        /* <DEDUP_REMOVED lines=9> */
[----:B------:R-:W-:-:S02]  /*3750*/  ULOP3.LUT UR12, UR12, 0x10000, URZ, 0xfc, !UPT ;  /* 0x000100000c0c7892 */ /* 0x000fc4000f8efcff */
[----:B------:R-:W-:Y:S02]  /*3760*/  ULOP3.LUT UR13, UR13, 0x10000, URZ, 0xfc, !UPT ;  /* 0x000100000d0d7892 */ /* 0x000fe4000f8efcff */
[----:B------:R-:W-:Y:S01]  /*3770*/  USEL UR20, UR6, 0x1, !UP0 ;  /* 0x0000000106147887 */ /* 0x000fe2000c000000 */
[----:B------:R-:W-:Y:S01]  /*3780*/  UMOV UR26, 0x0 ;  /* 0x00000000001a7882 */ /* 0x000fe20000000000 */
[----:B------:R-:W-:Y:S01]  /*3790*/  UMOV UR27, 0x82004a0 ;  /* 0x082004a0001b7882 */ /* 0x000fe20000000000 */
[----:B------:R-:W-:Y:S01]  /*37a0*/  UMOV UR24, 0x0 ;  /* 0x0000000000187882 */ /* 0x000fe20000000000 */
[----:B------:R-:W-:Y:S01]  /*37b0*/  UMOV UR25, 0x82004a0 ;  /* 0x082004a000197882 */ /* 0x000fe20000000000 */
[----:B------:R-:W-:Y:S01]  /*37c0*/  UMOV UR22, 0x0 ;  /* 0x0000000000167882 */ /* 0x000fe20000000000 */
[----:B------:R-:W-:Y:S01]  /*37d0*/  UMOV UR23, 0x82004a0 ;  /* 0x082004a000177882 */ /* 0x000fe20000000000 */
[----:B-1----:R-:W-:Y:S02]  /*37e0*/  R2UR UR21, R2 ;  /* 0x00000000021572ca */ /* 0x002fe400000e0000 */
[----:B------:R-:W-:-:S13]  /*37f0*/  CS2R R2, SRZ ;  /* 0x0000000000027805 */ /* 0x000fda000001ff00 */
.L_x_76:
[C---:B------:R-:W-:Y:S02]  /*3800*/  LEA R0, R8.reuse, UR7, 0x3 ;  /* 0x0000000708007c11 */ /* 0x040fe4000f8e18ff */
[----:B------:R-:W-:Y:S02]  /*3810*/  SHF.L.U32 R5, R3, 0x1f, RZ ;  /* 0x0000001f03057819 */ /* 0x000fe400000006ff */
[----:B------:R-:W-:Y:S02]  /*3820*/  LEA R4, R8, UR7, 0x4 ;  /* 0x0000000708047c11 */ /* 0x000fe4000f8e20ff */
[----:B------:R-:W1:Y:S02]  /*3830*/  SYNCS.PHASECHK.TRANS64.TRYWAIT P0, [R0+URZ+0x90], R5 ;  /* 0x00009005000075a7 */ /* 0x000e6400080011ff */
[----:B-1-3--:R-:W-:Y:S05]  /*3840*/  @!P0 BRA `(.L_x_69) ;  /* 0x0000004c001c8947 */ /* 0x00afea0003800000 */
.L_x_147:
[----:B-1----:R-:W1:Y:S01]  /*3850*/  LDS.128 R4, [R4+0x120] ;  /* 0x0001200004047984 */ /* 0x002e620000000c00 */
[----:B------:R-:W-:Y:S02]  /*3860*/  VIADD R0, R0, 0xa0 ;  /* 0x000000a000007836 */ /* 0x000fe40000000000 */
[----:B------:R-:W-:Y:S01]  /*3870*/  VIADD R8, R8, 0x1 ;  /* 0x0000000108087836 */ /* 0x000fe20000000000 */
[----:B------:R-:W-:Y:S01]  /*3880*/  @!PT LDS RZ, [RZ] ;  /* 0x00000000fffff984 */ /* 0x000fe20000000800 */
[----:B------:R-:W-:Y:S01]  /*3890*/  @!PT LDS RZ, [RZ] ;  /* 0x00000000fffff984 */ /* 0x000fe20000000800 */
[----:B------:R-:W-:Y:S01]  /*38a0*/  @!PT LDS RZ, [RZ] ;  /* 0x00000000fffff984 */ /* 0x000fe20000000800 */
[----:B------:R-:W-:Y:S01]  /*38b0*/  @!PT LDS RZ, [RZ] ;  /* 0x00000000fffff984 */ /* 0x000fe20000000800 */
[----:B------:R2:W-:Y:S06]  /*38c0*/  MEMBAR.ALL.CTA ;  /* 0x0000000000007992 */ /* 0x0005ec0000008000 */
[----:B--2---:R-:W2:Y:S01]  /*38d0*/  FENCE.VIEW.ASYNC.S ;  /* 0x00000000000073c6 */ /* 0x004ea20000000000 */
[----:B------:R-:W-:-:S04]  /*38e0*/  PRMT R0, RZ, 0x654, R0 ;  /* 0x00000654ff007816 */ /* 0x000fc80000000000 */
[----:B--2---:R2:W-:Y:S01]  /*38f0*/  SYNCS.ARRIVE.TRANS64.RED.A1T0 RZ, [R0+URZ], RZ ;  /* 0x000000ff00ff79a7 */ /* 0x0045e200081004ff */
[----:B-1----:R-:W-:Y:S01]  /*3900*/  LOP3.LUT P1, RZ, R6, 0x1, RZ, 0xc0, !PT ;  /* 0x0000000106ff7812 */ /* 0x002fe2000782c0ff */
[----:B--2---:R-:W-:-:S12]  /*3910*/  BRA.U UP2, `(.L_x_70) ;  /* 0x0000000502587547 */ /* 0x004fd8000b800000 */
[----:B------:R-:W1:Y:S01]  /*3920*/  LDCU UR8, c[0x0][0x38c] ;  /* 0x00007180ff0877ac */ /* 0x000e620008000800 */
[----:B------:R-:W-:Y:S02]  /*3930*/  PLOP3.LUT P2, PT, PT, PT, PT, 0x80, 0x8 ;  /* 0x000000000008781c */ /* 0x000fe40003f4f070 */
[----:B------:R-:W-:Y:S01]  /*3940*/  SHF.L.U32 R5, R9, 0x1f, RZ ;  /* 0x0000001f09057819 */ /* 0x000fe200000006ff */
[----:B-1----:R-:W-:Y:S02]  /*3950*/  UISETP.GE.AND UP0, UPT, UR8, 0x1, UPT ;  /* 0x000000010800788c */ /* 0x002fe4000bf06270 */
[----:B------:R-:W-:-:S04]  /*3960*/  ULEA UR8, UR19, UR7, 0x3 ;  /* 0x0000000713087291 */ /* 0x000fc8000f8e18ff */
[----:B------:R-:W-:-:S05]  /*3970*/  PLOP3.LUT P0, PT, PT, PT, UP0, 0x80, 0x8 ;  /* 0x000000000008781c */ /* 0x000fca0003f0f008 */
[----:B------:R-:W-:-:S08]  /*3980*/  @UP0 ULEA UR9, UR18, UR7, 0x3 ;  /* 0x0000000712090291 */ /* 0x000fd0000f8e18ff */
[----:B------:R-:W-:-:S04]  /*3990*/  @P0 SHF.L.U32 R0, R2, 0x1f, RZ ;  /* 0x0000001f02000819 */ /* 0x000fc800000006ff */
[----:B------:R1:W2:Y:S01]  /*39a0*/  @P0 SYNCS.PHASECHK.TRANS64.TRYWAIT P2, [UR9], R0 ;  /* 0x00000000ff0005a7 */ /* 0x0002a20008041109 */
[----:B------:R-:W-:Y:S01]  /*39b0*/  ULEA UR9, UR19, UR21, 0x6 ;  /* 0x0000001513097291 */ /* 0x000fe2000f8e30ff */
[----:B------:R-:W3:Y:S02]  /*39c0*/  SYNCS.PHASECHK.TRANS64.TRYWAIT P0, [UR8+0xd0], R5 ;  /* 0x0000d005ff0075a7 */ /* 0x000ee40008001108 */
[----:B-123--:R-:W-:Y:S09]  /*39d0*/  @!P0 BRA `(.L_x_71) ;  /* 0x0000004800cc8947 */ /* 0x00eff20003800000 */
.L_x_149:
[----:B------:R-:W-:Y:S01]  /*39e0*/  UMOV UR16, UR17 ;  /* 0x0000001100107c82 */ /* 0x000fe20008000000 */
[----:B------:R-:W-:Y:S05]  /*39f0*/  BRA.U !UP0, `(.L_x_72) ;  /* 0x0000000508107547 */ /* 0x000fea000b800000 */
[----:B------:R-:W-:Y:S02]  /*3a00*/  UIADD3 UR16, UPT, UPT, UR20, UR17, URZ ;  /* 0x0000001114107290 */ /* 0x000fe4000fffe0ff */
[----:B------:R-:W-:Y:S01]  /*3a10*/  UPLOP3.LUT UP3, UPT, UPT, UPT, UPT, 0x40, 0x4 ;  /* 0x000000000004789c */ /* 0x000fe20003f6e870 */
[----:B------:R-:W-:Y:S01]  /*3a20*/  UMOV UR15, UR6 ;  /* 0x00000006000f7c82 */ /* 0x000fe20008000000 */
[----:B------:R-:W-:-:S09]  /*3a30*/  UMOV UR58, UR18 ;  /* 0x00000012003a7c82 */ /* 0x000fd20008000000 */
.L_x_75:
[----:B--2---:R-:W-:Y:S01]  /*3a40*/  ULEA UR14, UR58, UR7, 0x3 ;  /* 0x000000073a0e7291 */ /* 0x004fe2000f8e18ff */
[----:B---3--:R-:W-:Y:S11]  /*3a50*/  @P2 BRA `(.L_x_73) ;  /* 0x00000000000c2947 */ /* 0x008ff60003800000 */
[----:B-1----:R-:W-:Y:S04]  /*3a60*/  SHF.L.U32 R5, R2, 0x1f, RZ ;  /* 0x0000001f02057819 */ /* 0x002fe800000006ff */
[----:B------:R-:W1:Y:S02]  /*3a70*/  SYNCS.PHASECHK.TRANS64.TRYWAIT P0, [UR14], R5 ;  /* 0x00000005ff0075a7 */ /* 0x000e64000800110e */
[----:B-1----:R-:W-:Y:S05]  /*3a80*/  @!P0 BRA `(.L_x_74) ;  /* 0x0000004800b88947 */ /* 0x002fea0003800000 */
.L_x_73:
[----:B------:R-:W-:Y:S01]  /*3a90*/  UISETP.NE.AND UP0, UPT, UR15, 0x1, UPT ;  /* 0x000000010f00788c */ /* 0x000fe2000bf05270 */
[----:B------:R-:W-:Y:S01]  /*3aa0*/  PLOP3.LUT P2, PT, PT, PT, PT, 0x80, 0x8 ;  /* 0x000000000008781c */ /* 0x000fe20003f4f070 */
[----:B------:R-:W-:Y:S02]  /*3ab0*/  UIADD3 UR18, UPT, UPT, UR58, 0x1, URZ ;  /* 0x000000013a127890 */ /* 0x000fe4000fffe0ff */
[----:B------:R-:W-:Y:S02]  /*3ac0*/  ULEA UR68, UR58, UR13, 0xa ;  /* 0x0000000d3a447291 */ /* 0x000fe4000f8e50ff */
[----:B------:R-:W-:Y:S01]  /*3ad0*/  UISETP.NE.AND UP1, UPT, UR18, 0x6, UPT ;  /* 0x000000061200788c */ /* 0x000fe2000bf25270 */
[----:B------:R-:W-:Y:S01]  /*3ae0*/  PLOP3.LUT P0, PT, PT, PT, UP0, 0x80, 0x8 ;  /* 0x000000000008781c */ /* 0x000fe20003f0f008 */
[----:B------:R-:W-:Y:S02]  /*3af0*/  ULEA UR66, UR58, UR12, 0xa ;  /* 0x0000000c3a427291 */ /* 0x000fe4000f8e50ff */
[----:B------:R-:W-:Y:S02]  /*3b00*/  USEL UR39, URZ, 0x1, UP1 ;  /* 0x00000001ff277887 */ /* 0x000fe40008800000 */
[----:B------:R-:W-:Y:S02]  /*3b10*/  USEL UR18, UR18, URZ, UP1 ;  /* 0x000000ff12127287 */ /* 0x000fe40008800000 */
[----:B------:R-:W-:Y:S02]  /*3b20*/  UIADD3 UR64, UPT, UPT, UR68, 0x2, URZ ;  /* 0x0000000244407890 */ /* 0x000fe4000fffe0ff */
[----:B------:R-:W-:Y:S01]  /*3b30*/  @UP0 ULEA UR38, UR18, UR7, 0x3 ;  /* 0x0000000712260291 */ /* 0x000fe2000f8e18ff */
[----:B------:R-:W-:Y:S01]  /*3b40*/  LOP3.LUT R2, R2, UR39, RZ, 0x3c, !PT ;  /* 0x0000002702027c12 */ /* 0x000fe2000f8e3cff */
[----:B------:R-:W-:Y:S02]  /*3b50*/  UIADD3 UR62, UPT, UPT, UR66, 0x2, URZ ;  /* 0x00000002423e7890 */ /* 0x000fe4000fffe0ff */
[----:B------:R-:W-:Y:S01]  /*3b60*/  UIADD3 UR60, UPT, UPT, UR68, 0x4, URZ ;  /* 0x00000004443c7890 */ /* 0x000fe2000fffe0ff */
[----:B-1----:R-:W-:Y:S01]  /*3b70*/  @P0 SHF.L.U32 R0, R2, 0x1f, RZ ;  /* 0x0000001f02000819 */ /* 0x002fe200000006ff */
[----:B------:R-:W-:Y:S02]  /*3b80*/  UIADD3 UR58, UPT, UPT, UR66, 0x4, URZ ;  /* 0x00000004423a7890 */ /* 0x000fe4000fffe0ff */
[----:B------:R-:W-:Y:S01]  /*3b90*/  UIADD3 UR56, UPT, UPT, UR68, 0x6, URZ ;  /* 0x0000000644387890 */ /* 0x000fe2000fffe0ff */
[----:B------:R2:W3:Y:S01]  /*3ba0*/  @P0 SYNCS.PHASECHK.TRANS64.TRYWAIT P2, [UR38], R0 ;  /* 0x00000000ff0005a7 */ /* 0x0004e20008041126 */
[----:B------:R-:W-:Y:S02]  /*3bb0*/  UIADD3 UR54, UPT, UPT, UR66, 0x6, URZ ;  /* 0x0000000642367890 */ /* 0x000fe4000fffe0ff */
        /* <DEDUP_REMOVED lines=10> */
[----:B------:R-:W-:Y:S02]  /*3c60*/  UIADD3 UR15, UPT, UPT, UR15, -0x1, URZ ;  /* 0xffffffff0f0f7890 */ /* 0x000fe4000fffe0ff */
[----:B------:R-:W-:Y:S01]  /*3c70*/  UISETP.NE.AND UP0, UPT, UR17, UR16, UPT ;  /* 0x000000101100728c */ /* 0x000fe2000bf05270 */
[----:B------:R-:W-:Y:S01]  /*3c80*/  UMOV UR69, 0x40004040 ;  /* 0x4000404000457882 */ /* 0x000fe20000000000 */
[----:B------:R-:W-:Y:S01]  /*3c90*/  UMOV UR67, 0x40004040 ;  /* 0x4000404000437882 */ /* 0x000fe20000000000 */
[----:B------:R-:W-:Y:S01]  /*3ca0*/  UMOV UR65, 0x40004040 ;  /* 0x4000404000417882 */ /* 0x000fe20000000000 */
[----:B------:R-:W-:Y:S01]  /*3cb0*/  UTCIMMA.2CTA gdesc[UR66], gdesc[UR68], tmem[UR9], tmem[UR36], idesc[UR37], UP3 ;  /* 0x00ff2444420075ea */ /* 0x000fe20009a00109 */
[----:B------:R-:W-:Y:S01]  /*3cc0*/  UPLOP3.LUT UP3, UPT, UPT, UPT, UPT, 0x80, 0x8 ;  /* 0x000000000008789c */ /* 0x000fe20003f6f070 */
[----:B------:R-:W-:Y:S01]  /*3cd0*/  UMOV UR63, 0x40004040 ;  /* 0x40004040003f7882 */ /* 0x000fe20000000000 */
[----:B------:R-:W-:Y:S01]  /*3ce0*/  UMOV UR61, 0x40004040 ;  /* 0x40004040003d7882 */ /* 0x000fe20000000000 */
[----:B------:R-:W-:Y:S01]  /*3cf0*/  UTCIMMA.2CTA gdesc[UR62], gdesc[UR64], tmem[UR9], tmem[UR34], idesc[UR35], UPT ;  /* 0x00ff22403e0075ea */ /* 0x000fe2000ba00109 */
[----:B------:R-:W-:Y:S01]  /*3d00*/  UMOV UR59, 0x40004040 ;  /* 0x40004040003b7882 */ /* 0x000fe20000000000 */
[----:B------:R-:W-:Y:S01]  /*3d10*/  UMOV UR57, 0x40004040 ;  /* 0x4000404000397882 */ /* 0x000fe20000000000 */
[----:B------:R1:W-:Y:S01]  /*3d20*/  UTCIMMA.2CTA gdesc[UR58], gdesc[UR60], tmem[UR9], tmem[UR32], idesc[UR33], UPT ;  /* 0x00ff203c3a0075ea */ /* 0x0003e2000ba00109 */
        /* <DEDUP_REMOVED lines=11> */
[----:B------:R-:W-:Y:S01]  /*3de0*/  UMOV UR39, 0x40004040 ;  /* 0x4000404000277882 */ /* 0x000fe20000000000 */
[----:B------:R2:W-:Y:S01]  /*3df0*/  UTCIMMA.2CTA gdesc[UR42], gdesc[UR44], tmem[UR9], tmem[UR24], idesc[UR25], UPT ;  /* 0x00ff182c2a0075ea */ /* 0x0005e2000ba00109 */
[----:B------:R2:W-:Y:S01]  /*3e00*/  UTCIMMA.2CTA gdesc[UR38], gdesc[UR40], tmem[UR9], tmem[UR22], idesc[UR23], UPT ;  /* 0x00ff1628260075ea */ /* 0x0005e2000ba00109 */
[----:B------:R2:W-:Y:S01]  /*3e10*/  UTCBAR.2CTA.MULTICAST [UR14], URZ, UR11 ;  /* 0x000000ff0e0073e9 */ /* 0x0005e2000820080b */
[----:B-1----:R-:W-:Y:S01]  /*3e20*/  UMOV UR58, UR18 ;  /* 0x00000012003a7c82 */ /* 0x002fe20008000000 */
[----:B------:R-:W-:Y:S05]  /*3e30*/  BRA.U UP0, `(.L_x_75) ;  /* 0xfffffffd00007547 */ /* 0x000fea000b83ffff */
.L_x_72:
[----:B------:R-:W-:Y:S01]  /*3e40*/  UIADD3 UR8, UPT, UPT, UR8, 0xb0, URZ ;  /* 0x000000b008087890 */ /* 0x000fe2000fffe0ff */
[----:B------:R-:W-:-:S08]  /*3e50*/  UMOV UR17, UR16 ;  /* 0x0000001000117c82 */ /* 0x000fd00008000000 */
[----:B------:R4:W-:Y:S01]  /*3e60*/  UTCBAR.2CTA.MULTICAST [UR8], URZ, UR10 ;  /* 0x000000ff080073e9 */ /* 0x0009e2000820080a */
[----:B------:R-:W-:Y:S02]  /*3e70*/  NOP ;  /* 0x0000000000007918 */ /* 0x000fe40000000000 */
.L_x_70:
[----:B------:R-:W-:Y:S01]  /*3e80*/  UIADD3 UR19, UPT, UPT, UR19, 0x1, URZ ;  /* 0x0000000113137890 */ /* 0x000fe2000fffe0ff */
[----:B------:R-:W-:-:S03]  /*3e90*/  ISETP.NE.AND P0, PT, R8, 0x2, PT ;  /* 0x000000020800780c */ /* 0x000fc60003f05270 */
[----:B------:R-:W-:Y:S01]  /*3ea0*/  UISETP.NE.AND UP0, UPT, UR19, 0x4, UPT ;  /* 0x000000041300788c */ /* 0x000fe2000bf05270 */
[----:B-12---:R-:W-:Y:S02]  /*3eb0*/  SEL R0, RZ, 0x1, P0 ;  /* 0x00000001ff007807 */ /* 0x006fe40000000000 */
[----:B------:R-:W-:Y:S01]  /*3ec0*/  SEL R8, R8, RZ, P0 ;  /* 0x000000ff08087207 */ /* 0x000fe20000000000 */
[----:B----4-:R-:W-:Y:S01]  /*3ed0*/  USEL UR8, URZ, 0x1, UP0 ;  /* 0x00000001ff087887 */ /* 0x010fe20008000000 */
[----:B------:R-:W-:Y:S01]  /*3ee0*/  LOP3.LUT R3, R3, R0, RZ, 0x3c, !PT ;  /* 0x0000000003037212 */ /* 0x000fe200078e3cff */
[----:B------:R-:W-:-:S04]  /*3ef0*/  USEL UR19, UR19, URZ, UP0 ;  /* 0x000000ff13137287 */ /* 0x000fc80008000000 */
[----:B------:R-:W-:Y:S01]  /*3f00*/  LOP3.LUT R9, R9, UR8, RZ, 0x3c, !PT ;  /* 0x0000000809097c12 */ /* 0x000fe2000f8e3cff */
[----:B------:R-:W-:Y:S07]  /*3f10*/  @P1 BRA `(.L_x_76) ;  /* 0xfffffff800381947 */ /* 0x000fee000383ffff */
[----:B------:R-:W1:Y:S01]  /*3f20*/  S2UR UR6, SR_CgaCtaId ;  /* 0x00000000000679c3 */ /* 0x000e620000008800 */
[----:B------:R-:W-:Y:S01]  /*3f30*/  ELECT P0, URZ, PT ;  /* 0x0000000000ff782f */ /* 0x000fe20003800000 */
[----:B------:R-:W-:Y:S01]  /*3f40*/  HFMA2 R0, -RZ, RZ, 0, 5.9604644775390625e-08 ;  /* 0x00000001ff007431 */ /* 0x000fe200000001ff */
[----:B------:R-:W-:-:S05]  /*3f50*/  UMOV UR8, 0x40 ;  /* 0x0000004000087882 */ /* 0x000fca0000000000 */
[----:B------:R-:W-:Y:S01]  /*3f60*/  UVIRTCOUNT.DEALLOC.SMPOOL 0x80 ;  /* 0x000000800000784c */ /* 0x000fe20000000000 */
[----:B------:R-:W-:Y:S02]  /*3f70*/  UISETP.NE.AND UP0, UPT, UR5, URZ, UPT ;  /* 0x000000ff0500728c */ /* 0x000fe4000bf05270 */
[----:B-1----:R-:W-:-:S09]  /*3f80*/  ULEA UR6, UR6, UR8, 0x18 ;  /* 0x0000000806067291 */ /* 0x002fd2000f8ec0ff */
[----:B------:R1:W-:Y:S01]  /*3f90*/  @P0 STS.U8 [UR6+0x1c], R0 ;  /* 0x00001c00ff000988 */ /* 0x0003e20008000006 */
[----:B------:R-:W-:Y:S05]  /*3fa0*/  BRA.U UP0, `(.L_x_77) ;  /* 0x0000000100a07547 */ /* 0x000fea000b800000 */
[----:B------:R-:W-:Y:S01]  /*3fb0*/  UIADD3 UR5, UPT, UPT, UR7, 0xd0, URZ ;  /* 0x000000d007057890 */ /* 0x000fe2000fffe0ff */
[----:B------:R-:W-:-:S03]  /*3fc0*/  SHF.L.U32 R3, R9, 0x1f, RZ ;  /* 0x0000001f09037819 */ /* 0x000fc600000006ff */
[----:B------:R-:W-:-:S09]  /*3fd0*/  ULEA UR8, UR19, UR5, 0x3 ;  /* 0x0000000513087291 */ /* 0x000fd2000f8e18ff */
[----:B------:R-:W2:Y:S02]  /*3fe0*/  SYNCS.PHASECHK.TRANS64.TRYWAIT P0, [UR8], R3 ;  /* 0x00000003ff0075a7 */ /* 0x000ea40008001108 */
[----:B--2---:R-:W-:Y:S05]  /*3ff0*/  @!P0 BRA `(.L_x_78) ;  /* 0x0000004400748947 */ /* 0x004fea0003800000 */
.L_x_152:
        /* <DEDUP_REMOVED lines=9> */
.L_x_154:
        /* <DEDUP_REMOVED lines=9> */
.L_x_156:
[----:B------:R-:W-:-:S04]  /*4120*/  UIADD3 UR9, UPT, UPT, UR9, 0x1, URZ ;  /* 0x0000000109097890 */ /* 0x000fc8000fffe0ff */
[----:B------:R-:W-:-:S04]  /*4130*/  UISETP.NE.AND UP1, UPT, UR9, 0x4, UPT ;  /* 0x000000040900788c */ /* 0x000fc8000bf25270 */
[----:B------:R-:W-:Y:S02]  /*4140*/  USEL UR8, URZ, 0x1, UP1 ;  /* 0x00000001ff087887 */ /* 0x000fe40008800000 */
[----:B------:R-:W-:-:S04]  /*4150*/  USEL UR9, UR9, URZ, UP1 ;  /* 0x000000ff09097287 */ /* 0x000fc80008800000 */
[----:B------:R-:W-:Y:S01]  /*4160*/  ULEA UR9, UR9, UR5, 0x3 ;  /* 0x0000000509097291 */ /* 0x000fe2000f8e18ff */
[----:B-1----:R-:W-:-:S04]  /*4170*/  LOP3.LUT R3, R2, UR8, RZ, 0x3c, !PT ;  /* 0x0000000802037c12 */ /* 0x002fc8000f8e3cff */
[----:B------:R-:W-:Y:S01]  /*4180*/  SHF.L.U32 R3, R3, 0x1f, RZ ;  /* 0x0000001f03037819 */ /* 0x000fe200000006ff */
[----:B------:R-:W-:-:S04]  /*4190*/  IMAD.U32 R0, RZ, RZ, UR9 ;  /* 0x00000009ff007e24 */ /* 0x000fc8000f8e00ff */
[----:B------:R1:W2:Y:S03]  /*41a0*/  SYNCS.PHASECHK.TRANS64.TRYWAIT P0, [R0+URZ], R3 ;  /* 0x00000003000075a7 */ /* 0x0002a600080011ff */
[----:B--2---:R-:W-:Y:S05]  /*41b0*/  @!P0 NANOSLEEP.SYNCS 0x989680 ;  /* 0x009896800000895d */ /* 0x004fea0003900000 */
[----:B------:R-:W2:Y:S02]  /*41c0*/  @!P0 SYNCS.PHASECHK.TRANS64 P0, [R0+URZ], R3 ;  /* 0x00000003000085a7 */ /* 0x000ea400080010ff */
[----:B--2---:R-:W-:Y:S05]  /*41d0*/  @P0 BRA `(.L_x_81) ;  /* 0x0000000000200947 */ /* 0x004fea0003800000 */
.L_x_82:
[----:B--2---:R2:W4:Y:S02]  /*41e0*/  SYNCS.PHASECHK.TRANS64.TRYWAIT P0, [R0+URZ], R3 ;  /* 0x00000003000075a7 */ /* 0x00452400080011ff */
[----:B----4-:R-:W-:Y:S05]  /*41f0*/  @!P0 NANOSLEEP.SYNCS 0x989680 ;  /* 0x009896800000895d */ /* 0x010fea0003900000 */
[----:B------:R-:W4:Y:S02]  /*4200*/  @!P0 SYNCS.PHASECHK.TRANS64 P0, [R0+URZ], R3 ;  /* 0x00000003000085a7 */ /* 0x000f2400080010ff */
[----:B----4-:R-:W-:Y:S05]  /*4210*/  @!P0 BRA `(.L_x_82) ;  /* 0xfffffffc00f08947 */ /* 0x010fea000383ffff */
[----:B------:R-:W-:Y:S05]  /*4220*/  BRA `(.L_x_81) ;  /* 0x00000000000c7947 */ /* 0x000fea0003800000 */
.L_x_77:
[----:B------:R-:W-:-:S04]  /*4230*/  UIADD3 UR5, UPT, UPT, UR7, 0x110, URZ ;  /* 0x0000011007057890 */ /* 0x000fc8000fffe0ff */
[----:B------:R-:W-:-:S09]  /*4240*/  UPRMT UR5, UR4, 0x654, UR5 ;  /* 0x0000065404057896 */ /* 0x000fd20008000005 */
[----:B------:R-:W-:Y:S03]  /*4250*/  SYNCS.ARRIVE.TRANS64.RED.A1T0 RZ, [UR5], RZ ;  /* 0x000000ffffff79a7 */ /* 0x000fe60008100405 */
.L_x_81:
[----:B-12---:R-:W-:Y:S01]  /*4260*/  SHF.L.U32 R3, RZ, 0x1f, RZ ;  /* 0x0000001fff037819 */ /* 0x006fe200000006ff */
[----:B------:R-:W-:Y:S01]  /*4270*/  UIADD3 UR5, UPT, UPT, UR7, 0x110, URZ ;  /* 0x0000011007057890 */ /* 0x000fe2000fffe0ff */
[----:B------:R-:W-:Y:S02]  /*4280*/  PLOP3.LUT P0, PT, PT, PT, UP0, 0x80, 0x8 ;  /* 0x000000000008781c */ /* 0x000fe40003f0f008 */
[----:B------:R-:W1:Y:S02]  /*4290*/  SYNCS.PHASECHK.TRANS64.TRYWAIT P1, [UR7+0x110], R3 ;  /* 0x00011003ff0075a7 */ /* 0x000e640008021107 */
[----:B-1----:R-:W-:Y:S09]  /*42a0*/  @!P1 BRA `(.L_x_83) ;  /* 0x0000004400109947 */ /* 0x002ff20003800000 */
.L_x_158:
[----:B------:R-:W-:Y:S01]  /*42b0*/  @!UP0 UPRMT UR5, UR4, 0x654, UR5 ;  /* 0x0000065404058896 */ /* 0x000fe20008000005 */
[----:B------:R-:W-:Y:S02]  /*42c0*/  UMOV UR8, 0xffff ;  /* 0x0000ffff00087882 */ /* 0x000fe40000000000 */
[----:B------:R-:W-:-:S06]  /*42d0*/  UMOV UR4, 0x1 ;  /* 0x0000000100047882 */ /* 0x000fcc0000000000 */
[----:B------:R-:W-:Y:S01]  /*42e0*/  @!P0 SYNCS.ARRIVE.TRANS64.RED.A1T0 RZ, [UR5], RZ ;  /* 0x000000ffffff89a7 */ /* 0x000fe20008100405 */
[----:B------:R-:W-:Y:S01]  /*42f0*/  NOP ;  /* 0x0000000000007918 */ /* 0x000fe20000000000 */
[----:B-1----:R-:W1:Y:S01]  /*4300*/  LDS R0, [UR6+0x14] ;  /* 0x00001406ff007984 */ /* 0x002e620008000800 */
[----:B------:R-:W-:-:S04]  /*4310*/  ULOP3.LUT UR5, UR21, 0xffff, URZ, 0xc0, !UPT ;  /* 0x0000ffff15057892 */ /* 0x000fc8000f8ec0ff */
[----:B------:R-:W-:-:S04]  /*4320*/  USHF.R.U32.HI UR5, URZ, 0x5, UR5 ;  /* 0x00000005ff057899 */ /* 0x000fc80008011605 */
[----:B------:R-:W-:Y:S02]  /*4330*/  USHF.L.U32 UR8, UR8, UR5, URZ ;  /* 0x0000000508087299 */ /* 0x000fe400080006ff */
[----:B------:R-:W-:-:S04]  /*4340*/  USHF.L.U32 UR4, UR4, UR5, URZ ;  /* 0x0000000504047299 */ /* 0x000fc800080006ff */
[----:B-1----:R-:W-:-:S04]  /*4350*/  LOP3.LUT R0, R0, UR8, RZ, 0xc0, !PT ;  /* 0x0000000800007c12 */ /* 0x002fc8000f8ec0ff */
[----:B------:R-:W-:-:S13]  /*4360*/  ISETP.NE.AND P0, PT, R0, UR8, PT ;  /* 0x0000000800007c0c */ /* 0x000fda000bf05270 */
[----:B------:R-:W-:Y:S05]  /*4370*/  @P0 BRA `(.L_x_84) ;  /* 0x0000000000580947 */ /* 0x000fea0003800000 */
[----:B------:R-:W1:Y:S02]  /*4380*/  LDS R0, [UR6+0x18] ;  /* 0x00001806ff007984 */ /* 0x000e640008000800 */
[----:B-1----:R-:W-:-:S04]  /*4390*/  LOP3.LUT R0, R0, UR4, RZ, 0xc0, !PT ;  /* 0x0000000400007c12 */ /* 0x002fc8000f8ec0ff */
[----:B------:R-:W-:-:S13]  /*43a0*/  ISETP.NE.AND P0, PT, R0, UR4, PT ;  /* 0x0000000400007c0c */ /* 0x000fda000bf05270 */
[----:B------:R-:W-:Y:S05]  /*43b0*/  @P0 BRA `(.L_x_85) ;  /* 0x00000000003c0947 */ /* 0x000fea0003800000 */
[----:B------:R-:W1:Y:S01]  /*43c0*/  S2R R2, SR_LANEID ;  /* 0x0000000000027919 */ /* 0x000e620000000000 */
[----:B------:R-:W-:Y:S01]  /*43d0*/  ULOP3.LUT UR8, URZ, UR8, URZ, 0x33, !UPT ;  /* 0x00000008ff087292 */ /* 0x000fe2000f8e33ff */
[----:B------:R-:W-:Y:S01]  /*43e0*/  LOP3.LUT R4, RZ, UR4, RZ, 0x33, !PT ;  /* 0x00000004ff047c12 */ /* 0x000fe2000f8e33ff */
[----:B------:R-:W-:Y:S02]  /*43f0*/  VOTEU.ANY UR7, UPT, PT ;  /* 0x0000000000077886 */ /* 0x000fe400038e0100 */
[----:B------:R-:W-:Y:S01]  /*4400*/  UFLO.U32 UR7, UR7 ;  /* 0x00000007000772bd */ /* 0x000fe200080e0000 */
[----:B------:R-:W2:Y:S01]  /*4410*/  REDUX UR4, R4 ;  /* 0x00000000040473c4 */ /* 0x000ea20000000000 */
[----:B------:R-:W-:-:S06]  /*4420*/  IMAD.U32 R0, RZ, RZ, UR8 ;  /* 0x00000008ff007e24 */ /* 0x000fcc000f8e00ff */
[----:B------:R4:W-:Y:S01]  /*4430*/  UTCATOMSWS.AND URZ, UR8 ;  /* 0x0000000800ff79e3 */ /* 0x0009e20008000000 */
[----:B------:R-:W3:Y:S01]  /*4440*/  REDUX UR5, R0 ;  /* 0x00000000000573c4 */ /* 0x000ee20000000000 */
[----:B-1----:R-:W-:Y:S01]  /*4450*/  ISETP.EQ.U32.AND P0, PT, R2, UR7, PT ;  /* 0x0000000702007c0c */ /* 0x002fe2000bf02070 */
[----:B--2---:R-:W-:Y:S01]  /*4460*/  IMAD.U32 R2, RZ, RZ, UR4 ;  /* 0x00000004ff027e24 */ /* 0x004fe2000f8e00ff */
[----:B---3--:R-:W-:-:S11]  /*4470*/  MOV R3, UR5 ;  /* 0x0000000500037c02 */ /* 0x008fd60008000f00 */
[----:B------:R4:W-:Y:S04]  /*4480*/  @P0 ATOMS.AND RZ, [UR6+0x14], R3 ;  /* 0x00001403ffff098c */ /* 0x0009e8000a800006 */
[----:B------:R4:W-:Y:S01]  /*4490*/  @P0 ATOMS.AND RZ, [UR6+0x18], R2 ;  /* 0x00001802ffff098c */ /* 0x0009e2000a800006 */
[----:B------:R-:W-:Y:S05]  /*44a0*/  BRA `(.L_x_86) ;  /* 0x0000000000147947 */ /* 0x000fea0003800000 */
.L_x_85:
[----:B------:R-:W-:Y:S02]  /*44b0*/  MOV R2, 0x44d0 ;  /* 0x000044d000027802 */ /* 0x000fe40000000f00 */
[----:B---3-5:R-:W-:Y:S05]  /*44c0*/  CALL.REL.NOINC `($__internal_0_$__cuda_sm10x_tcgen05_guardrail_trap_col_being_dealloced_not_returned_by_alloc) ;  /* 0x0000004400647944 */ /* 0x028fea0003c00000 */
[----:B------:R-:W-:Y:S05]  /*44d0*/  BRA `(.L_x_86) ;  /* 0x0000000000087947 */ /* 0x000fea0003800000 */
.L_x_84:
[----:B------:R-:W-:Y:S02]  /*44e0*/  MOV R2, 0x4500 ;  /* 0x0000450000027802 */ /* 0x000fe40000000f00 */
[----:B---3-5:R-:W-:Y:S05]  /*44f0*/  CALL.REL.NOINC `($__internal_2_$__cuda_sm10x_tcgen05_guardrail_trap_unallocated_columns_being_dealloced) ;  /* 0x0000004400707944 */ /* 0x028fea0003c00000 */
.L_x_86:
[----:B------:R-:W-:Y:S01]  /*4500*/  NOP ;  /* 0x0000000000007918 */ /* 0x000fe20000000000 */
[----:B----4-:R-:W-:Y:S05]  /*4510*/  EXIT ;  /* 0x000000000000794d */ /* 0x010fea0003800000 */
.L_x_57:
[----:B------:R-:W-:-:S09]  /*4520*/  UISETP.NE.OR UP5, UPT, UR10, 0x3, !UP5 ;  /* 0x000000030a00788c */ /* 0x000fd2000efa5670 */
[----:B------:R-:W-:Y:S05]  /*4530*/  BRA.U UP5, `(.L_x_87) ;  /* 0x0000000d05707547 */ /* 0x000fea000b800000 */
[----:B------:R-:W1:Y:S01]  /*4540*/  LDC R0, c[0x0][0xb30] ;  /* 0x0002cc00ff007b82 */ /* 0x000e620000000800 */
[----:B------:R-:W2:Y:S01]  /*4550*/  LDCU.64 UR8, c[0x0][0x888] ;  /* 0x00011100ff0877ac */ /* 0x000ea20008000a00 */
[----:B------:R-:W-:Y:S02]  /*4560*/  HFMA2 R29, -RZ, RZ, 0, 0 ;  /* 0x00000000ff1d7431 */ /* 0x000fe400000001ff */
[----:B------:R-:W-:Y:S01]  /*4570*/  IMAD.MOV.U32 R31, RZ, RZ, 0x1 ;  /* 0x00000001ff1f7424 */ /* 0x000fe200078e00ff */
[----:B------:R-:W-:Y:S01]  /*4580*/  MOV R23, 0x1000 ;  /* 0x0000100000177802 */ /* 0x000fe20000000f00 */
[----:B------:R-:W3:Y:S01]  /*4590*/  LDCU.64 UR4, c[0x0][0x890] ;  /* 0x00011200ff0477ac */ /* 0x000ee20008000a00 */
[----:B------:R-:W-:Y:S01]  /*45a0*/  IMAD.MOV.U32 R30, RZ, RZ, RZ ;  /* 0x000000ffff1e7224 */ /* 0x000fe200078e00ff */
[----:B------:R-:W4:Y:S01]  /*45b0*/  LDC R19, c[0x0][0x370] ;  /* 0x0000dc00ff137b82 */ /* 0x000f220000000800 */
[----:B------:R-:W-:Y:S01]  /*45c0*/  UMOV UR6, 0x400 ;  /* 0x0000040000067882 */ /* 0x000fe20000000000 */
[----:B------:R-:W-:-:S02]  /*45d0*/  UPLOP3.LUT UP1, UPT, UPT, UPT, UPT, 0x40, 0x4 ;  /* 0x000000000004789c */ /* 0x000fc40003f2e870 */
[----:B------:R-:W-:-:S04]  /*45e0*/  ULEA UR6, UR37, UR6, 0x18 ;  /* 0x0000000625067291 */ /* 0x000fc8000f8ec0ff */
[----:B------:R-:W4:Y:S01]  /*45f0*/  LDC R2, c[0x0][0xb0c] ;  /* 0x0002c300ff027b82 */ /* 0x000f220000000800 */
[----:B------:R-:W-:Y:S02]  /*4600*/  UIADD3 UR13, UPT, UPT, UR6, 0x68, URZ ;  /* 0x00000068060d7890 */ /* 0x000fe4000fffe0ff */
[----:B--2---:R-:W-:Y:S02]  /*4610*/  UISETP.NE.U32.AND UP3, UPT, UR8, URZ, UPT ;  /* 0x000000ff0800728c */ /* 0x004fe4000bf65070 */
[----:B------:R-:W-:Y:S02]  /*4620*/  UIADD3 UR25, UPT, UPT, UR6, 0x60, URZ ;  /* 0x0000006006197890 */ /* 0x000fe4000fffe0ff */
[----:B---3--:R-:W-:Y:S01]  /*4630*/  UISETP.NE.U32.AND UP4, UPT, UR4, URZ, UPT ;  /* 0x000000ff0400728c */ /* 0x008fe2000bf85070 */
[----:B------:R-:W2:Y:S01]  /*4640*/  LDC R18, c[0x0][0xb20] ;  /* 0x0002c800ff127b82 */ /* 0x000ea20000000800 */
[----:B-1----:R-:W-:Y:S01]  /*4650*/  ISETP.NE.AND P1, PT, R0, 0x1, PT ;  /* 0x000000010000780c */ /* 0x002fe20003f25270 */
[----:B------:R-:W-:-:S02]  /*4660*/  UISETP.NE.AND.EX UP3, UPT, UR9, URZ, UPT, UP3 ;  /* 0x000000ff0900728c */ /* 0x000fc4000bf65330 */
[----:B------:R-:W-:Y:S02]  /*4670*/  UPRMT UR13, UR37, 0x654, UR13 ;  /* 0x00000654250d7896 */ /* 0x000fe4000800000d */
[----:B------:R-:W-:Y:S02]  /*4680*/  UISETP.NE.AND.EX UP4, UPT, UR5, URZ, UPT, UP4 ;  /* 0x000000ff0500728c */ /* 0x000fe4000bf85340 */
[----:B------:R-:W1:Y:S08]  /*4690*/  LDC.64 R32, c[0x0][0x348] ;  /* 0x0000d200ff207b82 */ /* 0x000e700000000a00 */
[----:B------:R-:W3:Y:S08]  /*46a0*/  LDC.64 R16, c[0x0][0xb10] ;  /* 0x0002c400ff107b82 */ /* 0x000ef00000000a00 */
[----:B------:R-:W1:Y:S08]  /*46b0*/  LDC.64 R6, c[0x0][0xb18] ;  /* 0x0002c600ff067b82 */ /* 0x000e700000000a00 */
[----:B------:R-:W1:Y:S08]  /*46c0*/  LDC.64 R4, c[0x0][0xb28] ;  /* 0x0002ca00ff047b82 */ /* 0x000e700000000a00 */
[----:B--2-4-:R-:W1:Y:S02]  /*46d0*/  LDC R22, c[0x0][0x374] ;  /* 0x0000dd00ff167b82 */ /* 0x014e640000000800 */
.L_x_96:
[C---:B------:R-:W-:Y:S02]  /*46e0*/  LEA R0, R30.reuse, UR6, 0x3 ;  /* 0x000000061e007c11 */ /* 0x040fe4000f8e18ff */
[----:B------:R-:W-:Y:S02]  /*46f0*/  SHF.L.U32 R3, R29, 0x1f, RZ ;  /* 0x0000001f1d037819 */ /* 0x000fe400000006ff */
[----:B------:R-:W-:Y:S02]  /*4700*/  LEA R24, R30, UR6, 0x4 ;  /* 0x000000061e187c11 */ /* 0x000fe4000f8e20ff */
[----:B--2---:R-:W2:Y:S02]  /*4710*/  SYNCS.PHASECHK.TRANS64.TRYWAIT P0, [R0+URZ+0x90], R3 ;  /* 0x00009003000075a7 */ /* 0x004ea400080011ff */
[----:B--2---:R-:W-:Y:S05]  /*4720*/  @!P0 BRA `(.L_x_88) ;  /* 0x0000004000088947 */ /* 0x004fea0003800000 */
.L_x_159:
[----:B------:R-:W-:Y:S01]  /*4730*/  ISETP.GE.AND P0, PT, R40, 0x1, PT ;  /* 0x000000012800780c */ /* 0x000fe20003f06270 */
[----:B------:R-:W4:Y:S01]  /*4740*/  LDS.128 R24, [R24+0x120] ;  /* 0x0001200018187984 */ /* 0x000f220000000c00 */
[----:B--2---:R-:W-:Y:S01]  /*4750*/  VIADD R0, R0, 0xa0 ;  /* 0x000000a000007836 */ /* 0x004fe20000000000 */
[----:B------:R-:W-:Y:S01]  /*4760*/  @!PT LDS RZ, [RZ] ;  /* 0x00000000fffff984 */ /* 0x000fe20000000800 */
[----:B------:R-:W-:Y:S01]  /*4770*/  @!PT LDS RZ, [RZ] ;  /* 0x00000000fffff984 */ /* 0x000fe20000000800 */
[----:B------:R-:W-:Y:S01]  /*4780*/  @!PT LDS RZ, [RZ] ;  /* 0x00000000fffff984 */ /* 0x000fe20000000800 */
[----:B------:R-:W-:Y:S01]  /*4790*/  @!PT LDS RZ, [RZ] ;  /* 0x00000000fffff984 */ /* 0x000fe20000000800 */
[----:B------:R2:W-:Y:S06]  /*47a0*/  MEMBAR.ALL.CTA ;  /* 0x0000000000007992 */ /* 0x0005ec0000008000 */
[----:B--2---:R-:W2:Y:S01]  /*47b0*/  FENCE.VIEW.ASYNC.S ;  /* 0x00000000000073c6 */ /* 0x004ea20000000000 */
[----:B------:R-:W-:Y:S04]  /*47c0*/  PRMT R0, RZ, 0x654, R0 ;  /* 0x00000654ff007816 */ /* 0x000fe80000000000 */
[----:B--2---:R2:W-:Y:S01]  /*47d0*/  SYNCS.ARRIVE.TRANS64.RED.A1T0 RZ, [R0+URZ], RZ ;  /* 0x000000ff00ff79a7 */ /* 0x0045e200081004ff */
[----:B----4-:R-:W-:Y:S11]  /*47e0*/  LOP3.LUT P3, RZ, R26, 0x1, RZ, 0xc0, !PT ;  /* 0x000000011aff7812 */ /* 0x010ff6000786c0ff */
[----:B------:R-:W-:Y:S02]  /*47f0*/  @!UPT UIADD3 URZ, UPT, UPT, URZ, URZ, URZ ;  /* 0x000000fffffff290 */ /* 0x000fe4000fffe0ff */
[----:B------:R-:W-:Y:S02]  /*4800*/  @P3 MOV R13, R24 ;  /* 0x00000018000d3202 */ /* 0x000fe40000000f00 */
[----:B------:R-:W-:Y:S01]  /*4810*/  @P3 LOP3.LUT R8, R25, 0xffff, RZ, 0xc0, !PT ;  /* 0x0000ffff19083812 */ /* 0x000fe200078ec0ff */
[----:B--2---:R-:W-:Y:S06]  /*4820*/  @!P0 BRA `(.L_x_89) ;  /* 0x0000000000a48947 */ /* 0x004fec0003800000 */
[----:B-1----:R-:W-:Y:S01]  /*4830*/  IMAD.HI.U32 R35, R22, R7, RZ ;  /* 0x0000000716237227 */ /* 0x002fe200078e00ff */
[----:B------:R-:W-:Y:S02]  /*4840*/  ISETP.NE.AND P0, PT, R6, 0x1, PT ;  /* 0x000000010600780c */ /* 0x000fe40003f05270 */
[----:B------:R-:W-:Y:S01]  /*4850*/  ISETP.NE.AND P2, PT, R40, 0x1, PT ;  /* 0x000000012800780c */ /* 0x000fe20003f45270 */
[----:B---3--:R-:W-:Y:S01]  /*4860*/  IMAD.HI.U32 R34, R19, R16, RZ ;  /* 0x0000001013227227 */ /* 0x008fe200078e00ff */
[----:B------:R-:W-:Y:S02]  /*4870*/  SHF.R.U32.HI R35, RZ, R18, R35 ;  /* 0x00000012ff237219 */ /* 0x000fe40000011623 */
[----:B------:R-:W-:Y:S01]  /*4880*/  ISETP.NE.AND P4, PT, R2, 0x1, PT ;  /* 0x000000010200780c */ /* 0x000fe20003f85270 */
[----:B------:R-:W-:Y:S01]  /*4890*/  IMAD.HI.U32 R36, R13, R16, RZ ;  /* 0x000000100d247227 */ /* 0x000fe200078e00ff */
[----:B------:R-:W-:Y:S02]  /*48a0*/  SHF.R.U32.HI R34, RZ, R17, R34 ;  /* 0x00000011ff227219 */ /* 0x000fe40000011622 */
[----:B------:R-:W-:Y:S01]  /*48b0*/  SEL R3, R22, R35, !P0 ;  /* 0x0000002316037207 */ /* 0x000fe20004000000 */
[C---:B------:R-:W-:Y:S01]  /*48c0*/  IMAD.HI.U32 R35, R8.reuse, R7, RZ ;  /* 0x0000000708237227 */ /* 0x040fe200078e00ff */
[----:B------:R-:W-:Y:S02]  /*48d0*/  SEL R11, R19, R34, !P4 ;  /* 0x00000022130b7207 */ /* 0x000fe40006000000 */
[----:B------:R-:W-:Y:S01]  /*48e0*/  SHF.R.U32.HI R36, RZ, R17, R36 ;  /* 0x00000011ff247219 */ /* 0x000fe20000011624 */
[----:B------:R-:W-:Y:S01]  /*48f0*/  IMAD.HI.U32 R38, R3, R4, RZ ;  /* 0x0000000403267227 */ /* 0x000fe200078e00ff */
[----:B------:R-:W-:Y:S03]  /*4900*/  SHF.R.U32.HI R35, RZ, R18, R35 ;  /* 0x00000012ff237219 */ /* 0x000fe60000011623 */
[----:B------:R-:W-:Y:S01]  /*4910*/  IMAD.HI.U32 R34, R11, R4, RZ ;  /* 0x000000040b227227 */ /* 0x000fe200078e00ff */
[----:B------:R-:W-:Y:S02]  /*4920*/  @P2 SHF.R.U32.HI R3, RZ, R5, R38 ;  /* 0x00000005ff032219 */ /* 0x000fe40000011626 */
[----:B------:R-:W-:Y:S02]  /*4930*/  SEL R9, R8, R35, !P0 ;  /* 0x0000002308097207 */ /* 0x000fe40004000000 */
[----:B------:R-:W-:Y:S01]  /*4940*/  @P2 SHF.R.U32.HI R11, RZ, R5, R34 ;  /* 0x00000005ff0b2219 */ /* 0x000fe20000011622 */
[C---:B------:R-:W-:Y:S01]  /*4950*/  IMAD R10, R40.reuse, R3, RZ ;  /* 0x00000003280a7224 */ /* 0x040fe200078e02ff */
[----:B------:R-:W-:Y:S01]  /*4960*/  SEL R3, R13, R36, !P4 ;  /* 0x000000240d037207 */ /* 0x000fe20006000000 */
[C---:B------:R-:W-:Y:S03]  /*4970*/  IMAD.HI.U32 R14, R9.reuse, R4, RZ ;  /* 0x00000004090e7227 */ /* 0x040fe600078e00ff */
[----:B------:R-:W-:Y:S01]  /*4980*/  ISETP.GE.AND P0, PT, R9, R10, PT ;  /* 0x0000000a0900720c */ /* 0x000fe20003f06270 */
[C---:B------:R-:W-:Y:S01]  /*4990*/  IMAD R12, R40.reuse, R11, RZ ;  /* 0x0000000b280c7224 */ /* 0x040fe200078e02ff */
[-C--:B------:R-:W-:Y:S04]  /*49a0*/  SHF.R.U32.HI R14, RZ, R5.reuse, R14 ;  /* 0x00000005ff0e7219 */ /* 0x080fe8000001160e */
[----:B------:R-:W-:Y:S02]  /*49b0*/  ISETP.GE.OR P0, PT, R3, R12, P0 ;  /* 0x0000000c0300720c */ /* 0x000fe40000706670 */
[----:B------:R-:W-:Y:S05]  /*49c0*/  SEL R15, R9, R14, !P2 ;  /* 0x0000000e090f7207 */ /* 0x000fea0005000000 */
[----:B------:R-:W-:Y:S04]  /*49d0*/  IMAD.MOV R14, RZ, RZ, -R15 ;  /* 0x000000ffff0e7224 */ /* 0x000fe800078e0a0f */
[----:B------:R-:W-:Y:S02]  /*49e0*/  IMAD R14, R40, R14, R9 ;  /* 0x0000000e280e7224 */ /* 0x000fe400078e0209 */
[C---:B------:R-:W-:Y:S05]  /*49f0*/  @!P0 IMAD.HI.U32 R10, R3.reuse, R4, RZ ;  /* 0x00000004030a8227 */ /* 0x040fea00078e00ff */
[----:B------:R-:W-:Y:S04]  /*4a00*/  @!P0 SHF.R.U32.HI R10, RZ, R5, R10 ;  /* 0x00000005ff0a8219 */ /* 0x000fe8000001160a */
[----:B------:R-:W-:Y:S01]  /*4a10*/  @!P0 SEL R0, R3, R10, !P2 ;  /* 0x0000000a03008207 */ /* 0x000fe20005000000 */
[----:B------:R-:W-:Y:S03]  /*4a20*/  IMAD.MOV R10, RZ, RZ, -R3 ;  /* 0x000000ffff0a7224 */ /* 0x000fe600078e0a03 */
[----:B------:R-:W-:Y:S01]  /*4a30*/  @!P0 IADD3 R15, PT, PT, R15, -R0, RZ ;  /* 0x800000000f0f8210 */ /* 0x000fe20007ffe0ff */
[----:B------:R-:W-:Y:S01]  /*4a40*/  @!P0 IMAD R0, R11, R14, R0 ;  /* 0x0000000e0b008224 */ /* 0x000fe200078e0200 */
[----:B------:R-:W-:Y:S01]  /*4a50*/  IADD3 R11, PT, PT, -R9, RZ, RZ ;  /* 0x000000ff090b7210 */ /* 0x000fe20007ffe1ff */
[----:B------:R-:W-:Y:S02]  /*4a60*/  IMAD R13, R2, R10, R13 ;  /* 0x0000000a020d7224 */ /* 0x000fe400078e020d */
[----:B------:R-:W-:Y:S02]  /*4a70*/  @!P0 IMAD R9, R15, R40, R3 ;  /* 0x000000280f098224 */ /* 0x000fe400078e0203 */
[----:B------:R-:W-:Y:S02]  /*4a80*/  @!P0 IMAD.MOV.U32 R3, RZ, RZ, R0 ;  /* 0x000000ffff038224 */ /* 0x000fe400078e0000 */
[----:B------:R-:W-:Y:S02]  /*4a90*/  IMAD R8, R6, R11, R8 ;  /* 0x0000000b06087224 */ /* 0x000fe400078e0208 */
[----:B------:R-:W-:Y:S02]  /*4aa0*/  IMAD R13, R3, R2, R13 ;  /* 0x00000002030d7224 */ /* 0x000fe400078e020d */
[----:B------:R-:W-:Y:S02]  /*4ab0*/  IMAD R8, R9, R6, R8 ;  /* 0x0000000609087224 */ /* 0x000fe400078e0208 */
.L_x_89:
[----:B------:R-:W-:Y:S05]  /*4ac0*/  BRA.U UP1, `(.L_x_90) ;  /* 0x0000000101107547 */ /* 0x000fea000b800000 */
[----:B------:R-:W-:Y:S04]  /*4ad0*/  MOV R0, UR7 ;  /* 0x0000000700007c02 */ /* 0x000fe80008000f00 */
[----:B------:R-:W-:Y:S04]  /*4ae0*/  SHF.L.U32 R3, R0, 0x1f, RZ ;  /* 0x0000001f00037819 */ /* 0x000fe800000006ff */
[----:B------:R-:W2:Y:S02]  /*4af0*/  SYNCS.PHASECHK.TRANS64.TRYWAIT P0, [UR6+0x88], R3 ;  /* 0x00008803ff0075a7 */ /* 0x000ea40008001106 */
[----:B--2---:R-:W-:Y:S05]  /*4b00*/  @!P0 BRA `(.L_x_91) ;  /* 0x0000003c00248947 */ /* 0x004fea0003800000 */
.L_x_90:
[----:B------:R-:W-:Y:S02]  /*4b10*/  R2UR UR26, R20 ;  /* 0x00000000141a72ca */ /* 0x000fe400000e0000 */
[----:B------:R-:W-:Y:S02]  /*4b20*/  R2UR UR27, R21 ;  /* 0x00000000151b72ca */ /* 0x000fe400000e0000 */
[----:B------:R-:W-:Y:S02]  /*4b30*/  ISETP.NE.U32.AND P2, PT, RZ, UR4, PT ;  /* 0x00000004ff007c0c */ /* 0x000fe4000bf45070 */
[----:B------:R-:W-:Y:S02]  /*4b40*/  SHF.L.U32 R12, R31, 0x1f, RZ ;  /* 0x0000001f1f0c7819 */ /* 0x000fe400000006ff */
[----:B------:R-:W-:Y:S05]  /*4b50*/  ISETP.NE.AND.EX P2, PT, RZ, UR5, PT, P2 ;  /* 0x00000005ff007c0c */ /* 0x000fea000bf45320 */
[----:B------:R-:W-:Y:S02]  /*4b60*/  USHF.L.U32 UR26, UR26, 0x7, URZ ;  /* 0x000000071a1a7899 */ /* 0x000fe400080006ff */
[----:B------:R-:W-:Y:S01]  /*4b70*/  USHF.L.U32 UR27, UR27, 0x6, URZ ;  /* 0x000000061b1b7899 */ /* 0x000fe200080006ff */
[----:B------:R-:W-:Y:S11]  /*4b80*/  BRA.U !UP4, `(.L_x_92) ;  /* 0x000000010c347547 */ /* 0x000ff6000b800000 */
[----:B------:R-:W-:Y:S01]  /*4b90*/  UPLOP3.LUT UP0, UPT, UPT, UPT, UP3, 0x80, 0x8 ;  /* 0x000000000008789c */ /* 0x000fe20003f0f030 */
[----:B--2---:R-:W-:Y:S02]  /*4ba0*/  HFMA2 R0, -RZ, RZ, 0, 5.9604644775390625e-08 ;  /* 0x00000001ff007431 */ /* 0x004fe400000001ff */
[----:B------:R-:W-:Y:S03]  /*4bb0*/  IMAD.MOV.U32 R91, RZ, RZ, 0x1 ;  /* 0x00000001ff5b7424 */ /* 0x000fe600078e00ff */
[----:B------:R-:W-:Y:S05]  /*4bc0*/  PLOP3.LUT P0, PT, PT, PT, UP0, 0x80, 0x8 ;  /* 0x000000000008781c */ /* 0x000fea0003f0f008 */
[----:B------:R-:W2:Y:S01]  /*4bd0*/  @UP0 LDCU.64 UR10, c[0x0][0x888] ;  /* 0x00011100ff0a07ac */ /* 0x000ea20008000a00 */
[----:B------:R-:W-:Y:S07]  /*4be0*/  @UP0 UIMAD UR8, UR36, UR4, URZ ;  /* 0x00000004240802a4 */ /* 0x000fee000f8e02ff */
[----:B------:R-:W-:Y:S01]  /*4bf0*/  @!P0 PRMT R91, R0, 0x7610, R91 ;  /* 0x00007610005b8816 */ /* 0x000fe2000000005b */
[----:B--2---:R-:W-:Y:S03]  /*4c00*/  @UP0 UIMAD.WIDE UR10, UR8, 0x4, UR10 ;  /* 0x00000004080a08a5 */ /* 0x004fe6000f8e020a */
[----:B------:R-:W2:Y:S03]  /*4c10*/  @!UP0 LDCU UR8, c[0x0][0x880] ;  /* 0x00011000ff0887ac */ /* 0x000ea60008000800 */
[----:B------:R-:W-:Y:S01]  /*4c20*/  IMAD.U32 R10, RZ, RZ, UR10 ;  /* 0x0000000aff0a7e24 */ /* 0x000fe2000f8e00ff */
[----:B------:R-:W-:Y:S05]  /*4c30*/  MOV R11, UR11 ;  /* 0x0000000b000b7c02 */ /* 0x000fea0008000f00 */
[----:B-----5:R4:W5:Y:S02]  /*4c40*/  @P0 LDG.E R50, desc[UR46][R10.64] ;  /* 0x0000002e0a320981 */ /* 0x020964000c1e1900 */
[----:B--2-4-:R-:W-:Y:S07]  /*4c50*/  @!P0 IMAD.U32 R50, RZ, RZ, UR8 ;  /* 0x00000008ff328e24 */ /* 0x014fee000f8e00ff */
.L_x_92:
[----:B-----5:R-:W-:Y:S01]  /*4c60*/  @!P2 ISETP.EQ.AND P0, PT, R50, RZ, PT ;  /* 0x000000ff3200a20c */ /* 0x020fe20003f02270 */
[----:B------:R-:W-:Y:S01]  /*4c70*/  @!UPT UIADD3 URZ, UPT, UPT, URZ, URZ, URZ ;  /* 0x000000fffffff290 */ /* 0x000fe2000fffe0ff */
[----:B------:R-:W-:Y:S11]  /*4c80*/  @!P2 BRA `(.L_x_93) ;  /* 0x000000000014a947 */ /* 0x000ff60003800000 */
[----:B------:R-:W-:Y:S02]  /*4c90*/  LOP3.LUT P2, RZ, R91, 0xff, RZ, 0xc0, !PT ;  /* 0x000000ff5bff7812 */ /* 0x000fe4000784c0ff */
[----:B------:R-:W-:Y:S04]  /*4ca0*/  PLOP3.LUT P0, PT, PT, PT, UP0, 0x80, 0x8 ;  /* 0x000000000008781c */ /* 0x000fe80003f0f008 */
[----:B------:R-:W-:Y:S07]  /*4cb0*/  PLOP3.LUT P0, PT, P0, PT, PT, 0x8, 0x80 ;  /* 0x000000000080781c */ /* 0x000fee000070e170 */
[----:B------:R-:W-:Y:S11]  /*4cc0*/  @P2 ISETP.EQ.AND P0, PT, R50, RZ, PT ;  /* 0x000000ff3200220c */ /* 0x000ff60003f02270 */
[----:B------:R-:W-:Y:S02]  /*4cd0*/  @!UPT UIADD3 URZ, UPT, UPT, URZ, URZ, URZ ;  /* 0x000000fffffff290 */ /* 0x000fe4000fffe0ff */
.L_x_93:
[----:B------:R-:W4:Y:S01]  /*4ce0*/  SYNCS.PHASECHK.TRANS64.TRYWAIT P2, [UR6+0x70], R12 ;  /* 0x0000700cff0075a7 */ /* 0x000f220008041106 */
[----:B------:R-:W-:Y:S04]  /*4cf0*/  ELECT P4, URZ, PT ;  /* 0x0000000000ff782f */ /* 0x000fe80003880000 */
[----:B------:R-:W-:Y:S11]  /*4d00*/  PLOP3.LUT P4, PT, P0, P4, PT, 0xf2, 0x2f ;  /* 0x00000000002f781c */ /* 0x000ff60000789e72 */
[----:B------:R-:W-:Y:S02]  /*4d10*/  @!UPT UIADD3 URZ, UPT, UPT, URZ, URZ, URZ ;  /* 0x000000fffffff290 */ /* 0x000fe4000fffe0ff */
[----:B-1----:R-:W-:Y:S05]  /*4d20*/  @!P4 IADD3 R21, P0, PT, R32, 0x580, RZ ;  /* 0x000005802015c810 */ /* 0x002fea0007f1e0ff */
[----:B------:R-:W-:Y:S01]  /*4d30*/  @!P4 IMAD.X R20, RZ, RZ, R33, P0 ;  /* 0x000000ffff14c224 */ /* 0x000fe200000e0621 */
[----:B----4-:R-:W-:Y:S07]  /*4d40*/  @!P2 BRA `(.L_x_94) ;  /* 0x0000003800aca947 */ /* 0x010fee0003800000 */
.L_x_162:
[----:B------:R-:W4:Y:S01]  /*4d50*/  LDC.64 R14, c[0x0][0xb10] ;  /* 0x0002c400ff0e7b82 */ /* 0x000f220000000a00 */
[----:B------:R-:W-:Y:S01]  /*4d60*/  @!P4 R2UR UR9, R21 ;  /* 0x000000001509c2ca */ /* 0x000fe200000e0000 */
[----:B------:R-:W-:Y:S01]  /*4d70*/  VOTEU.ALL UP1, P4 ;  /* 0x0000000000ff7886 */ /* 0x000fe20002020000 */
[----:B------:R-:W-:Y:S01]  /*4d80*/  @!P4 R2UR UR8, R20 ;  /* 0x000000001408c2ca */ /* 0x000fe200000e0000 */
[----:B------:R-:W-:Y:S01]  /*4d90*/  VOTEU.ALL UP2, P4 ;  /* 0x0000000000ff7886 */ /* 0x000fe20002040000 */
[----:B------:R-:W-:Y:S03]  /*4da0*/  UMOV UR16, 0x0 ;  /* 0x0000000000107882 */ /* 0x000fe60000000000 */
[----:B------:R-:W5:Y:S01]  /*4db0*/  LDC.64 R10, c[0x0][0xb18] ;  /* 0x0002c600ff0a7b82 */ /* 0x000f620000000a00 */
[----:B------:R-:W-:Y:S01]  /*4dc0*/  @!UP1 UIADD3 UR24, UPT, UPT, UR6, 0x200, URZ ;  /* 0x0000020006189890 */ /* 0x000fe2000fffe0ff */
[----:B------:R-:W-:Y:S01]  /*4dd0*/  @P3 SHF.R.U32.HI R28, RZ, 0x10, R25 ;  /* 0x00000010ff1c3819 */ /* 0x000fe20000011619 */
[----:B------:R-:W-:Y:S01]  /*4de0*/  UMOV UR17, 0x10000000 ;  /* 0x1000000000117882 */ /* 0x000fe20000000000 */
[----:B------:R-:W-:Y:S01]  /*4df0*/  UMOV UR28, UR36 ;  /* 0x00000024001c7c82 */ /* 0x000fe20008000000 */
[----:B------:R-:W-:Y:S03]  /*4e00*/  @!UP1 UIADD3 UR10, UPT, UPT, UR26, 0x40, URZ ;  /* 0x000000401a0a9890 */ /* 0x000fe6000fffe0ff */
[----:B--2---:R-:W2:Y:S01]  /*4e10*/  @!P1 LDC R0, c[0x0][0xb20] ;  /* 0x0002c800ff009b82 */ /* 0x004ea20000000800 */
[----:B------:R-:W-:Y:S01]  /*4e20*/  UMOV UR11, UR27 ;  /* 0x0000001b000b7c82 */ /* 0x000fe20008000000 */
[----:B------:R-:W-:Y:S01]  /*4e30*/  IMAD.U32 R20, RZ, RZ, UR9 ;  /* 0x00000009ff147e24 */ /* 0x000fe2000f8e00ff */
[----:B------:R-:W-:Y:S05]  /*4e40*/  UMOV UR9, UR25 ;  /* 0x0000001900097c82 */ /* 0x000fea0008000000 */
[----:B-1----:R-:W1:Y:S01]  /*4e50*/  @!P1 LDC R3, c[0x0][0xb0c] ;  /* 0x0002c300ff039b82 */ /* 0x002e620000000800 */
[----:B------:R-:W-:Y:S01]  /*4e60*/  IMAD.U32 R21, RZ, RZ, UR8 ;  /* 0x00000008ff157e24 */ /* 0x000fe2000f8e00ff */
[----:B------:R-:W-:Y:S01]  /*4e70*/  @!UP1 UIADD3 UR8, UPT, UPT, UR6, 0xa00, URZ ;  /* 0x00000a0006089890 */ /* 0x000fe2000fffe0ff */
[----:B------:R-:W-:Y:S01]  /*4e80*/  @!P4 R2UR UR18, R20 ;  /* 0x000000001412c2ca */ /* 0x000fe200000e0000 */
[----:B------:R-:W-:Y:S01]  /*4e90*/  VOTEU.ALL UP1, P4 ;  /* 0x0000000000ff7886 */ /* 0x000fe20002020000 */
[----:B------:R-:W-:Y:S01]  /*4ea0*/  @!P4 IMAD.MOV.U32 R20, RZ, RZ, 0x1000 ;  /* 0x00001000ff14c424 */ /* 0x000fe200078e00ff */
[----:B------:R-:W-:Y:S01]  /*4eb0*/  @!P4 R2UR UR19, R21 ;  /* 0x000000001513c2ca */ /* 0x000fe200000e0000 */
[----:B------:R-:W-:Y:S01]  /*4ec0*/  UMOV UR12, UR36 ;  /* 0x00000024000c7c82 */ /* 0x000fe20008000000 */
[----:B------:R-:W-:Y:S01]  /*4ed0*/  UPRMT UR14, UR37, 0x654, UR25 ;  /* 0x00000654250e7896 */ /* 0x000fe20008000019 */
[----:B------:R-:W-:Y:S10]  /*4ee0*/  VIADD R30, R30, 0x1 ;  /* 0x000000011e1e7836 */ /* 0x000ff40000000000 */
[----:B------:R1:W-:Y:S02]  /*4ef0*/  @!UP2 UTMALDG.3D [UR24], [UR18], desc[UR16] ;  /* 0x000010181200a5b4 */ /* 0x0003e40008011000 */
[----:B-1----:R-:W-:Y:S01]  /*4f00*/  @!P1 ISETP.NE.AND P2, PT, R3, 0x1, PT ;  /* 0x000000010300980c */ /* 0x002fe20003f45270 */
[C---:B----4-:R-:W-:Y:S01]  /*4f10*/  @!P1 IMAD.HI.U32 R14, R13.reuse, R14, RZ ;  /* 0x0000000e0d0e9227 */ /* 0x050fe200078e00ff */
[----:B-----5:R-:W-:Y:S01]  /*4f20*/  @!P1 ISETP.NE.AND P0, PT, R10, 0x1, PT ;  /* 0x000000010a00980c */ /* 0x020fe20003f05270 */
[----:B------:R1:W-:Y:S01]  /*4f30*/  @!UP1 UTMALDG.3D [UR8], [UR18], desc[UR16] ;  /* 0x00001008120095b4 */ /* 0x0003e20008011000 */
[----:B------:R1:W-:Y:S01]  /*4f40*/  @!P4 SYNCS.ARRIVE.TRANS64.RED.A0TR RZ, [UR6+0x60], R20 ;  /* 0x00006014ffffc9a7 */ /* 0x0003e20008300406 */
[C---:B------:R-:W-:Y:S01]  /*4f50*/  @!P1 IMAD.HI.U32 R11, R8.reuse, R11, RZ ;  /* 0x0000000b080b9227 */ /* 0x040fe200078e00ff */
[----:B------:R-:W-:Y:S04]  /*4f60*/  @!P1 SHF.R.U32.HI R14, RZ, R15, R14 ;  /* 0x0000000fff0e9219 */ /* 0x000fe8000001160e */
[----:B--2---:R-:W-:Y:S02]  /*4f70*/  @!P1 SHF.R.U32.HI R9, RZ, R0, R11 ;  /* 0x00000000ff099219 */ /* 0x004fe4000001160b */
[----:B------:R-:W-:Y:S02]  /*4f80*/  @!P1 SEL R14, R13, R14, !P2 ;  /* 0x0000000e0d0e9207 */ /* 0x000fe40005000000 */
[----:B------:R-:W-:Y:S05]  /*4f90*/  @!P1 SEL R9, R8, R9, !P0 ;  /* 0x0000000908099207 */ /* 0x000fea0004000000 */
[----:B------:R-:W-:Y:S01]  /*4fa0*/  @!P1 IMAD.IADD R0, R9, 0x1, -R14 ;  /* 0x0000000109009824 */ /* 0x000fe200078e0a0e */
[----:B------:R-:W-:Y:S01]  /*4fb0*/  SYNCS.ARRIVE.TRANS64.RED.A1T0 RZ, [UR14], RZ ;  /* 0x000000ffffff79a7 */ /* 0x000fe2000810040e */
[----:B------:R-:W-:Y:S02]  /*4fc0*/  @!P1 IMAD.IADD R9, R14, 0x1, -R9 ;  /* 0x000000010e099824 */ /* 0x000fe400078e0a09 */
[----:B------:R-:W-:Y:S02]  /*4fd0*/  @!P1 IMAD R13, R0, R3, R13 ;  /* 0x00000003000d9224 */ /* 0x000fe400078e020d */
[----:B------:R-:W-:Y:S01]  /*4fe0*/  @!P1 IMAD R8, R9, R10, R8 ;  /* 0x0000000a09089224 */ /* 0x000fe200078e0208 */
[----:B------:R-:W2:Y:S02]  /*4ff0*/  SYNCS.PHASECHK.TRANS64.TRYWAIT P5, [UR6+0x78], R12 ;  /* 0x0000780cff0075a7 */ /* 0x000ea400080a1106 */
[----:B-12---:R-:W-:Y:S05]  /*5000*/  @!P5 BRA `(.L_x_95) ;  /* 0x000000380014d947 */ /* 0x006fea0003800000 */
.L_x_164:
[----:B-1----:R-:W-:Y:S01]  /*5010*/  @!P4 IADD3 R3, P0, PT, R32, 0x580, RZ ;  /* 0x000005802003c810 */ /* 0x002fe20007f1e0ff */
[----:B------:R-:W-:Y:S01]  /*5020*/  VOTEU.ALL UP1, P4 ;  /* 0x0000000000ff7886 */ /* 0x000fe20002020000 */
[----:B------:R-:W-:Y:S01]  /*5030*/  VOTEU.ALL UP2, P4 ;  /* 0x0000000000ff7886 */ /* 0x000fe20002040000 */
[----:B------:R-:W-:Y:S01]  /*5040*/  UMOV UR14, 0x0 ;  /* 0x00000000000e7882 */ /* 0x000fe20000000000 */
[----:B------:R-:W-:Y:S01]  /*5050*/  @!P4 R2UR UR9, R3 ;  /* 0x000000000309c2ca */ /* 0x000fe200000e0000 */
[----:B------:R-:W-:Y:S01]  /*5060*/  @!P4 IMAD.X R0, RZ, RZ, R33, P0 ;  /* 0x000000ffff00c224 */ /* 0x000fe200000e0621 */
[----:B------:R-:W-:Y:S01]  /*5070*/  @!UP1 UIADD3 UR17, UPT, UPT, UR6, 0x68, URZ ;  /* 0x0000006806119890 */ /* 0x000fe2000fffe0ff */
[----:B------:R-:W-:Y:S01]  /*5080*/  ISETP.NE.AND P0, PT, R30, 0x2, PT ;  /* 0x000000021e00780c */ /* 0x000fe20003f05270 */
[----:B------:R-:W-:Y:S01]  /*5090*/  @!UP1 UIADD3 UR18, UPT, UPT, UR26, 0x20, URZ ;  /* 0x000000201a129890 */ /* 0x000fe2000fffe0ff */
[----:B------:R-:W-:Y:S01]  /*50a0*/  LOP3.LUT R31, R31, 0x1, RZ, 0x3c, !PT ;  /* 0x000000011f1f7812 */ /* 0x000fe200078e3cff */
[----:B------:R-:W-:Y:S01]  /*50b0*/  @!UP1 UIADD3 UR16, UPT, UPT, UR6, 0x1200, URZ ;  /* 0x0000120006109890 */ /* 0x000fe2000fffe0ff */
[----:B------:R-:W-:Y:S01]  /*50c0*/  @!P4 R2UR UR8, R0 ;  /* 0x000000000008c2ca */ /* 0x000fe200000e0000 */
[----:B------:R-:W-:Y:S01]  /*50d0*/  UMOV UR15, 0x10000000 ;  /* 0x10000000000f7882 */ /* 0x000fe20000000000 */
[----:B------:R-:W-:Y:S01]  /*50e0*/  UMOV UR19, UR27 ;  /* 0x0000001b00137c82 */ /* 0x000fe20008000000 */
[----:B------:R-:W-:Y:S01]  /*50f0*/  UMOV UR20, UR36 ;  /* 0x0000002400147c82 */ /* 0x000fe20008000000 */
[----:B------:R-:W-:Y:S01]  /*5100*/  @!UP1 UIADD3 UR10, UPT, UPT, UR26, 0x60, URZ ;  /* 0x000000601a0a9890 */ /* 0x000fe2000fffe0ff */
[----:B------:R-:W-:Y:S01]  /*5110*/  SEL R0, RZ, 0x1, P0 ;  /* 0x00000001ff007807 */ /* 0x000fe20000000000 */
[----:B------:R-:W-:Y:S01]  /*5120*/  IMAD.U32 R10, RZ, RZ, UR9 ;  /* 0x00000009ff0a7e24 */ /* 0x000fe2000f8e00ff */
[----:B------:R-:W-:Y:S01]  /*5130*/  UMOV UR11, UR27 ;  /* 0x0000001b000b7c82 */ /* 0x000fe20008000000 */
[----:B------:R-:W-:Y:S01]  /*5140*/  UMOV UR12, UR36 ;  /* 0x00000024000c7c82 */ /* 0x000fe20008000000 */
[----:B------:R-:W-:Y:S01]  /*5150*/  UMOV UR9, UR17 ;  /* 0x0000001100097c82 */ /* 0x000fe20008000000 */
[----:B------:R-:W-:Y:S01]  /*5160*/  @P3 R2UR UR36, R28 ;  /* 0x000000001c2432ca */ /* 0x000fe200000e0000 */
[----:B------:R-:W-:Y:S01]  /*5170*/  IMAD.IADD R20, R8, 0x1, R83 ;  /* 0x0000000108147824 */ /* 0x000fe200078e0253 */
[----:B------:R-:W-:Y:S01]  /*5180*/  @!P4 R2UR UR22, R10 ;  /* 0x000000000a16c2ca */ /* 0x000fe200000e0000 */
[----:B------:R-:W-:Y:S01]  /*5190*/  IMAD.U32 R11, RZ, RZ, UR8 ;  /* 0x00000008ff0b7e24 */ /* 0x000fe2000f8e00ff */
[----:B------:R-:W-:Y:S01]  /*51a0*/  @!UP1 UIADD3 UR8, UPT, UPT, UR6, 0x1a00, URZ ;  /* 0x00001a0006089890 */ /* 0x000fe2000fffe0ff */
[----:B------:R-:W-:Y:S01]  /*51b0*/  LOP3.LUT R29, R29, R0, RZ, 0x3c, !PT ;  /* 0x000000001d1d7212 */ /* 0x000fe200078e3cff */
[----:B------:R-:W-:Y:S01]  /*51c0*/  VOTEU.ALL UP1, P4 ;  /* 0x0000000000ff7886 */ /* 0x000fe20002020000 */
[----:B------:R-:W-:Y:S01]  /*51d0*/  IMAD.IADD R21, R13, 0x1, R90 ;  /* 0x000000010d157824 */ /* 0x000fe200078e025a */
[----:B------:R-:W-:Y:S02]  /*51e0*/  @!P4 R2UR UR23, R11 ;  /* 0x000000000b17c2ca */ /* 0x000fe400000e0000 */
[----:B------:R-:W-:Y:S11]  /*51f0*/  SEL R30, R30, RZ, P0 ;  /* 0x000000ff1e1e7207 */ /* 0x000ff60000000000 */
[----:B------:R2:W-:Y:S01]  /*5200*/  @!UP2 UTMALDG.3D [UR16], [UR22], desc[UR14] ;  /* 0x00000e101600a5b4 */ /* 0x0005e20008011000 */
[----:B------:R2:W-:Y:S01]  /*5210*/  @!UP1 UTMALDG.3D [UR8], [UR22], desc[UR14] ;  /* 0x00000e08160095b4 */ /* 0x0005e20008011000 */
[----:B------:R2:W-:Y:S01]  /*5220*/  @!P4 SYNCS.ARRIVE.TRANS64.RED.A0TR RZ, [UR6+0x68], R23 ;  /* 0x00006817ffffc9a7 */ /* 0x0005e20008300406 */
[----:B------:R-:W-:Y:S01]  /*5230*/  UPLOP3.LUT UP1, UPT, UPT, UPT, UPT, 0x80, 0x8 ;  /* 0x000000000008789c */ /* 0x000fe20003f2f070 */
[----:B------:R-:W-:Y:S01]  /*5240*/  SYNCS.ARRIVE.TRANS64.RED.A1T0 RZ, [UR13], RZ ;  /* 0x000000ffffff79a7 */ /* 0x000fe2000810040d */
[----:B------:R-:W-:Y:S09]  /*5250*/  @P3 BRA `(.L_x_96) ;  /* 0xfffffff400203947 */ /* 0x000ff2000383ffff */
[----:B------:R-:W-:-:S04]  /*5260*/  SHF.L.U32 R3, R31, 0x1f, RZ ;  /* 0x0000001f1f037819 */ /* 0x000fc800000006ff */
[----:B------:R-:W1:Y:S02]  /*5270*/  SYNCS.PHASECHK.TRANS64.TRYWAIT P0, [UR6+0x70], R3 ;  /* 0x00007003ff0075a7 */ /* 0x000e640008001106 */
[----:B-1----:R-:W-:Y:S05]  /*5280*/  @!P0 BRA `(.L_x_97) ;  /* 0x00000034008c8947 */ /* 0x002fea0003800000 */
.L_x_166:
[----:B-1----:R-:W-:-:S07]  /*5290*/  MOV R0, UR6 ;  /* 0x0000000600007c02 */ /* 0x002fce0008000f00 */
.L_x_98:
[----:B-1----:R-:W-:-:S04]  /*52a0*/  SHF.L.U32 R3, R31, 0x1f, RZ ;  /* 0x0000001f1f037819 */ /* 0x002fc800000006ff */
[----:B------:R1:W4:Y:S03]  /*52b0*/  SYNCS.PHASECHK.TRANS64.TRYWAIT P0, [R0+URZ+0x78], R3 ;  /* 0x00007803000075a7 */ /* 0x00032600080011ff */
[----:B----4-:R-:W-:Y:S05]  /*52c0*/  @!P0 NANOSLEEP.SYNCS 0x989680 ;  /* 0x009896800000895d */ /* 0x010fea0003900000 */
[----:B------:R-:W4:Y:S02]  /*52d0*/  @!P0 SYNCS.PHASECHK.TRANS64 P0, [R0+URZ+0x78], R3 ;  /* 0x00007803000085a7 */ /* 0x000f2400080010ff */
[----:B--2-4-:R-:W-:Y:S05]  /*52e0*/  @P0 EXIT ;  /* 0x000000000000094d */ /* 0x014fea0003800000 */
[----:B------:R-:W-:Y:S05]  /*52f0*/  BRA `(.L_x_98) ;  /* 0xfffffffc00e87947 */ /* 0x000fea000383ffff */
.L_x_87:
[----:B------:R-:W-:-:S06]  /*5300*/  UISETP.GE.AND UP1, UPT, UR10, 0x4, UPT ;  /* 0x000000040a00788c */ /* 0x000fcc000bf26270 */
[----:B------:R-:W-:-:S13]  /*5310*/  PLOP3.LUT P0, PT, PT, PT, UP1, 0x80, 0x8 ;  /* 0x000000000008781c */ /* 0x000fda0003f0f018 */
[----:B------:R-:W-:Y:S05]  /*5320*/  @!P0 EXIT ;  /* 0x000000000000894d */ /* 0x000fea0003800000 */
[----:B------:R-:W-:Y:S01]  /*5330*/  BAR.SYNC.DEFER_BLOCKING 0x6, 0xa0 ;  /* 0x0182800000007b1d */ /* 0x000fe20000010000 */
[C---:B------:R-:W-:Y:S01]  /*5340*/  IMAD.SHL.U32 R96, R108.reuse, 0x20, RZ ;  /* 0x000000206c607824 */ /* 0x040fe200078e00ff */
[----:B------:R-:W-:Y:S01]  /*5350*/  CS2R R104, SRZ ;  /* 0x0000000000687805 */ /* 0x000fe2000001ff00 */
[C---:B------:R-:W-:Y:S02]  /*5360*/  IMAD.SHL.U32 R4, R97.reuse, 0x200000, RZ ;  /* 0x0020000061047824 */ /* 0x040fe400078e00ff */
[C---:B------:R-:W-:Y:S01]  /*5370*/  IMAD.SHL.U32 R2, R108.reuse, 0x4, RZ ;  /* 0x000000046c027824 */ /* 0x040fe200078e00ff */
[----:B------:R-:W-:Y:S02]  /*5380*/  UMOV UR49, 0x400 ;  /* 0x0000040000317882 */ /* 0x000fe40000000000 */
[----:B------:R-:W1:Y:S01]  /*5390*/  LDC R93, c[0x0][0x370] ;  /* 0x0000dc00ff5d7b82 */ /* 0x000e620000000800 */
[----:B------:R-:W-:Y:S01]  /*53a0*/  ULEA UR49, UR37, UR49, 0x18 ;  /* 0x0000003125317291 */ /* 0x000fe2000f8ec0ff */
[----:B------:R-:W-:Y:S01]  /*53b0*/  IMAD.U32 R47, R108, 0x10000, RZ ;  /* 0x000100006c2f7824 */ /* 0x000fe200078e00ff */
[C---:B------:R-:W-:Y:S01]  /*53c0*/  LOP3.LUT R3, R96.reuse, 0x80, RZ, 0xc0, !PT ;  /* 0x0000008060037812 */ /* 0x040fe200078ec0ff */
[----:B------:R-:W-:Y:S01]  /*53d0*/  IMAD.SHL.U32 R6, R97, 0x400, RZ ;  /* 0x0000040061067824 */ /* 0x000fe200078e00ff */
[----:B------:R-:W-:Y:S01]  /*53e0*/  LOP3.LUT R95, R96, 0xb60, RZ, 0xc0, !PT ;  /* 0x00000b60605f7812 */ /* 0x000fe200078ec0ff */
[----:B------:R-:W-:Y:S01]  /*53f0*/  UIADD3 UR4, UPT, UPT, UR49, 0x2200, URZ ;  /* 0x0000220031047890 */ /* 0x000fe2000fffe0ff */
[----:B------:R-:W-:Y:S01]  /*5400*/  LOP3.LUT R4, R4, 0x200000, RZ, 0xc0, !PT ;  /* 0x0020000004047812 */ /* 0x000fe200078ec0ff */
[----:B------:R-:W2:Y:S01]  /*5410*/  LDC R42, c[0x0][0xb0c] ;  /* 0x0002c300ff2a7b82 */ /* 0x000ea20000000800 */
[----:B------:R-:W-:Y:S01]  /*5420*/  LOP3.LUT R2, R3, 0x10, R2, 0xf8, !PT ;  /* 0x0000001003027812 */ /* 0x000fe200078ef802 */
[----:B------:R-:W-:Y:S01]  /*5430*/  IMAD.MOV.U32 R44, RZ, RZ, RZ ;  /* 0x000000ffff2c7224 */ /* 0x000fe200078e00ff */
[----:B------:R-:W-:Y:S01]  /*5440*/  LOP3.LUT R95, R95, 0x400, R6, 0xf8, !PT ;  /* 0x000004005f5f7812 */ /* 0x000fe200078ef806 */
[----:B------:R-:W-:Y:S01]  /*5450*/  IMAD.MOV.U32 R106, RZ, RZ, RZ ;  /* 0x000000ffff6a7224 */ /* 0x000fe200078e00ff */
[----:B------:R-:W-:Y:S01]  /*5460*/  LOP3.LUT R47, R4, 0x400000, R47, 0xf8, !PT ;  /* 0x00400000042f7812 */ /* 0x000fe200078ef82f */
[----:B------:R-:W-:Y:S01]  /*5470*/  IMAD.MOV.U32 R111, RZ, RZ, RZ ;  /* 0x000000ffff6f7224 */ /* 0x000fe200078e00ff */
[----:B------:R-:W-:Y:S01]  /*5480*/  LOP3.LUT P0, RZ, R96, 0x80, RZ, 0xc0, !PT ;  /* 0x0000008060ff7812 */ /* 0x000fe2000780c0ff */
[----:B------:R-:W3:Y:S01]  /*5490*/  LDC R92, c[0x0][0xb20] ;  /* 0x0002c800ff5c7b82 */ /* 0x000ee20000000800 */
[----:B------:R-:W4:Y:S01]  /*54a0*/  LDS R0, [UR49+0x140] ;  /* 0x00014031ff007984 */ /* 0x000f220008000800 */
[----:B------:R-:W-:Y:S01]  /*54b0*/  LOP3.LUT R95, R95, R2, RZ, 0xfc, !PT ;  /* 0x000000025f5f7212 */ /* 0x000fe200078efcff */
[----:B------:R-:W-:Y:S01]  /*54c0*/  IMAD.MOV.U32 R99, RZ, RZ, RZ ;  /* 0x000000ffff637224 */ /* 0x000fe200078e00ff */
[----:B------:R-:W-:Y:S01]  /*54d0*/  P2R R2, PR, RZ, 0x1 ;  /* 0x00000001ff027803 */ /* 0x000fe20000000000 */
[----:B------:R-:W-:Y:S01]  /*54e0*/  IMAD.U32 R107, RZ, RZ, UR4 ;  /* 0x00000004ff6b7e24 */ /* 0x000fe2000f8e00ff */
[----:B------:R-:W-:Y:S01]  /*54f0*/  LOP3.LUT R108, R108, 0x60, RZ, 0xc0, !PT ;  /* 0x000000606c6c7812 */ /* 0x000fe200078ec0ff */
[----:B------:R-:W1:Y:S01]  /*5500*/  LDCU.64 UR52, c[0x0][0x348] ;  /* 0x00006900ff3477ac */ /* 0x000e620008000a00 */
[----:B------:R-:W1:Y:S01]  /*5510*/  LDC R41, c[0x0][0xb30] ;  /* 0x0002cc00ff297b82 */ /* 0x000e620000000800 */
[----:B------:R-:W1:Y:S01]  /*5520*/  LDCU.64 UR38, c[0x0][0x888] ;  /* 0x00011100ff2677ac */ /* 0x000e620008000a00 */
[----:B------:R-:W1:Y:S06]  /*5530*/  LDCU.64 UR44, c[0x0][0x890] ;  /* 0x00011200ff2c77ac */ /* 0x000e6c0008000a00 */
[----:B------:R-:W1:Y:S01]  /*5540*/  LDC.64 R88, c[0x0][0xb10] ;  /* 0x0002c400ff587b82 */ /* 0x000e620000000a00 */
[----:B------:R-:W-:-:S07]  /*5550*/  UIADD3 UR48, UPT, UPT, UR49, 0x200, URZ ;  /* 0x0000020031307890 */ /* 0x000fce000fffe0ff */
[----:B------:R-:W1:Y:S08]  /*5560*/  LDC.64 R38, c[0x0][0xb18] ;  /* 0x0002c600ff267b82 */ /* 0x000e700000000a00 */
[----:B------:R-:W1:Y:S08]  /*5570*/  LDC.64 R36, c[0x0][0xb28] ;  /* 0x0002ca00ff247b82 */ /* 0x000e700000000a00 */
[----:B------:R-:W1:Y:S01]  /*5580*/  LDC.64 R86, c[0x0][0x8b0] ;  /* 0x00022c00ff567b82 */ /* 0x000e620000000a00 */
[----:B----4-:R-:W-:-:S07]  /*5590*/  IMAD.IADD R47, R0, 0x1, R47 ;  /* 0x00000001002f7824 */ /* 0x010fce00078e022f */
[----:B------:R-:W4:Y:S08]  /*55a0*/  LDC.64 R84, c[0x0][0x8a8] ;  /* 0x00022a00ff547b82 */ /* 0x000f300000000a00 */
[----:B--23--:R-:W1:Y:S02]  /*55b0*/  LDC R94, c[0x0][0x374] ;  /* 0x0000dd00ff5e7b82 */ /* 0x00ce640000000800 */
.L_x_124:
[----:B------:R-:W-:Y:S02]  /*55c0*/  LEA R0, R111, UR49, 0x3 ;  /* 0x000000316f007c11 */ /* 0x000fe4000f8e18ff */
[----:B------:R-:W-:Y:S02]  /*55d0*/  SHF.L.U32 R3, R105, 0x1f, RZ ;  /* 0x0000001f69037819 */ /* 0x000fe400000006ff */
[----:B------:R-:W-:Y:S02]  /*55e0*/  LEA R16, R111, UR49, 0x4 ;  /* 0x000000316f107c11 */ /* 0x000fe4000f8e20ff */
[----:B------:R-:W2:Y:S02]  /*55f0*/  SYNCS.PHASECHK.TRANS64.TRYWAIT P0, [R0+URZ+0x90], R3 ;  /* 0x00009003000075a7 */ /* 0x000ea400080011ff */
[----:B-12---:R-:W-:Y:S05]  /*5600*/  @!P0 BRA `(.L_x_99) ;  /* 0x0000003000c48947 */ /* 0x006fea0003800000 */
.L_x_167:
[----:B------:R-:W3:Y:S01]  /*5610*/  LDC.64 R12, c[0x0][0xb10] ;  /* 0x0002c400ff0c7b82 */ /* 0x000ee20000000a00 */
[----:B------:R-:W4:Y:S01]  /*5620*/  LDS.128 R16, [R16+0x120] ;  /* 0x0001200010107984 */ /* 0x000f220000000c00 */
[----:B-1----:R-:W-:Y:S01]  /*5630*/  ISETP.NE.AND P1, PT, R41, 0x1, PT ;  /* 0x000000012900780c */ /* 0x002fe20003f25270 */
[----:B--2---:R-:W-:Y:S01]  /*5640*/  VIADD R0, R0, 0xa0 ;  /* 0x000000a000007836 */ /* 0x004fe20000000000 */
[----:B------:R-:W-:Y:S04]  /*5650*/  ISETP.GE.AND P0, PT, R40, 0x1, PT ;  /* 0x000000012800780c */ /* 0x000fe80003f06270 */
[----:B------:R-:W1:Y:S01]  /*5660*/  LDC.64 R10, c[0x0][0xb18] ;  /* 0x0002c600ff0a7b82 */ /* 0x000e620000000a00 */
[----:B------:R-:W-:Y:S01]  /*5670*/  PRMT R0, RZ, 0x654, R0 ;  /* 0x00000654ff007816 */ /* 0x000fe20000000000 */
[----:B------:R-:W-:Y:S01]  /*5680*/  @!PT LDS RZ, [RZ] ;  /* 0x00000000fffff984 */ /* 0x000fe20000000800 */
[----:B------:R-:W-:Y:S01]  /*5690*/  @!PT LDS RZ, [RZ] ;  /* 0x00000000fffff984 */ /* 0x000fe20000000800 */
[----:B------:R-:W-:Y:S01]  /*56a0*/  @!PT LDS RZ, [RZ] ;  /* 0x00000000fffff984 */ /* 0x000fe20000000800 */
[----:B------:R-:W-:Y:S01]  /*56b0*/  @!PT LDS RZ, [RZ] ;  /* 0x00000000fffff984 */ /* 0x000fe20000000800 */
[----:B------:R2:W-:Y:S06]  /*56c0*/  MEMBAR.ALL.CTA ;  /* 0x0000000000007992 */ /* 0x0005ec0000008000 */
[----:B--2---:R-:W2:Y:S01]  /*56d0*/  FENCE.VIEW.ASYNC.S ;  /* 0x00000000000073c6 */ /* 0x004ea20000000000 */
[----:B------:R-:W1:Y:S08]  /*56e0*/  @!P1 LDC R14, c[0x0][0xb20] ;  /* 0x0002c800ff0e9b82 */ /* 0x000e700000000800 */
[----:B------:R-:W1:Y:S01]  /*56f0*/  @!P1 LDC R9, c[0x0][0xb0c] ;  /* 0x0002c300ff099b82 */ /* 0x000e620000000800 */
[----:B--2---:R2:W-:Y:S01]  /*5700*/  SYNCS.ARRIVE.TRANS64.RED.A1T0 RZ, [R0+URZ], RZ ;  /* 0x000000ff00ff79a7 */ /* 0x0045e200081004ff */
[----:B----4-:R-:W-:Y:S04]  /*5710*/  LOP3.LUT P4, RZ, R18, 0x1, RZ, 0xc0, !PT ;  /* 0x0000000112ff7812 */ /* 0x010fe8000788c0ff */
[----:B------:R-:W-:Y:S09]  /*5720*/  P2R R109, PR, RZ, 0x10 ;  /* 0x00000010ff6d7803 */ /* 0x000ff20000000000 */
[----:B------:R-:W-:Y:S02]  /*5730*/  @P4 MOV R45, R16 ;  /* 0x00000010002d4202 */ /* 0x000fe40000000f00 */
[----:B------:R-:W-:Y:S01]  /*5740*/  @P4 LOP3.LUT R43, R17, 0xffff, RZ, 0xc0, !PT ;  /* 0x0000ffff112b4812 */ /* 0x000fe200078ec0ff */
[----:B--23--:R-:W-:Y:S06]  /*5750*/  @!P0 BRA `(.L_x_100) ;  /* 0x0000000000a48947 */ /* 0x00cfec0003800000 */
[----:B------:R-:W-:Y:S01]  /*5760*/  IMAD.HI.U32 R23, R94, R39, RZ ;  /* 0x000000275e177227 */ /* 0x000fe200078e00ff */
[----:B------:R-:W-:Y:S02]  /*5770*/  ISETP.NE.AND P0, PT, R38, 0x1, PT ;  /* 0x000000012600780c */ /* 0x000fe40003f05270 */
[----:B------:R-:W-:Y:S01]  /*5780*/  ISETP.NE.AND P2, PT, R40, 0x1, PT ;  /* 0x000000012800780c */ /* 0x000fe20003f45270 */
[----:B------:R-:W-:Y:S01]  /*5790*/  IMAD.HI.U32 R22, R93, R88, RZ ;  /* 0x000000585d167227 */ /* 0x000fe200078e00ff */
[----:B------:R-:W-:Y:S02]  /*57a0*/  SHF.R.U32.HI R23, RZ, R92, R23 ;  /* 0x0000005cff177219 */ /* 0x000fe40000011617 */
[----:B------:R-:W-:Y:S01]  /*57b0*/  ISETP.NE.AND P3, PT, R42, 0x1, PT ;  /* 0x000000012a00780c */ /* 0x000fe20003f65270 */
[----:B------:R-:W-:Y:S01]  /*57c0*/  IMAD.HI.U32 R26, R45, R88, RZ ;  /* 0x000000582d1a7227 */ /* 0x000fe200078e00ff */
[----:B------:R-:W-:Y:S02]  /*57d0*/  SHF.R.U32.HI R22, RZ, R89, R22 ;  /* 0x00000059ff167219 */ /* 0x000fe40000011616 */
[----:B------:R-:W-:Y:S01]  /*57e0*/  SEL R3, R94, R23, !P0 ;  /* 0x000000175e037207 */ /* 0x000fe20004000000 */
[----:B------:R-:W-:Y:S01]  /*57f0*/  IMAD.HI.U32 R23, R43, R39, RZ ;  /* 0x000000272b177227 */ /* 0x000fe200078e00ff */
[----:B------:R-:W-:Y:S02]  /*5800*/  SEL R7, R93, R22, !P3 ;  /* 0x000000165d077207 */ /* 0x000fe40005800000 */
[----:B------:R-:W-:Y:S01]  /*5810*/  SHF.R.U32.HI R26, RZ, R89, R26 ;  /* 0x00000059ff1a7219 */ /* 0x000fe2000001161a */
[-C--:B------:R-:W-:Y:S04]  /*5820*/  IMAD.HI.U32 R22, R3, R36.reuse, RZ ;  /* 0x0000002403167227 */ /* 0x080fe800078e00ff */
[----:B------:R-:W-:Y:S01]  /*5830*/  IMAD.HI.U32 R24, R7, R36, RZ ;  /* 0x0000002407187227 */ /* 0x000fe200078e00ff */
[-C--:B------:R-:W-:Y:S02]  /*5840*/  @P2 SHF.R.U32.HI R3, RZ, R37.reuse, R22 ;  /* 0x00000025ff032219 */ /* 0x080fe40000011616 */
[----:B------:R-:W-:Y:S02]  /*5850*/  SHF.R.U32.HI R22, RZ, R92, R23 ;  /* 0x0000005cff167219 */ /* 0x000fe40000011617 */
[----:B------:R-:W-:Y:S01]  /*5860*/  @P2 SHF.R.U32.HI R7, RZ, R37, R24 ;  /* 0x00000025ff072219 */ /* 0x000fe20000011618 */
[C---:B------:R-:W-:Y:S01]  /*5870*/  IMAD R2, R40.reuse, R3, RZ ;  /* 0x0000000328027224 */ /* 0x040fe200078e02ff */
[----:B------:R-:W-:Y:S02]  /*5880*/  SEL R5, R43, R22, !P0 ;  /* 0x000000162b057207 */ /* 0x000fe40004000000 */
[----:B------:R-:W-:Y:S01]  /*5890*/  SEL R3, R45, R26, !P3 ;  /* 0x0000001a2d037207 */ /* 0x000fe20005800000 */
[----:B------:R-:W-:Y:S01]  /*58a0*/  IMAD R4, R40, R7, RZ ;  /* 0x0000000728047224 */ /* 0x000fe200078e02ff */
[C---:B------:R-:W-:Y:S01]  /*58b0*/  ISETP.GE.AND P0, PT, R5.reuse, R2, PT ;  /* 0x000000020500720c */ /* 0x040fe20003f06270 */
[----:B------:R-:W-:Y:S03]  /*58c0*/  IMAD.HI.U32 R6, R5, R36, RZ ;  /* 0x0000002405067227 */ /* 0x000fe600078e00ff */
[----:B------:R-:W-:Y:S01]  /*58d0*/  ISETP.GE.OR P0, PT, R3, R4, P0 ;  /* 0x000000040300720c */ /* 0x000fe20000706670 */
[----:B------:R-:W-:Y:S01]  /*58e0*/  IMAD.MOV R4, RZ, RZ, -R3 ;  /* 0x000000ffff047224 */ /* 0x000fe200078e0a03 */
[-C--:B------:R-:W-:Y:S03]  /*58f0*/  SHF.R.U32.HI R6, RZ, R37.reuse, R6 ;  /* 0x00000025ff067219 */ /* 0x080fe60000011606 */
[----:B------:R-:W-:Y:S01]  /*5900*/  IMAD R45, R42, R4, R45 ;  /* 0x000000042a2d7224 */ /* 0x000fe200078e022d */
[----:B------:R-:W-:Y:S05]  /*5910*/  SEL R15, R5, R6, !P2 ;  /* 0x00000006050f7207 */ /* 0x000fea0005000000 */
[----:B------:R-:W-:Y:S02]  /*5920*/  IMAD.MOV R6, RZ, RZ, -R15 ;  /* 0x000000ffff067224 */ /* 0x000fe400078e0a0f */
[C---:B------:R-:W-:Y:S04]  /*5930*/  @!P0 IMAD.HI.U32 R2, R3.reuse, R36, RZ ;  /* 0x0000002403028227 */ /* 0x040fe800078e00ff */
[----:B------:R-:W-:Y:S01]  /*5940*/  IMAD R6, R40, R6, R5 ;  /* 0x0000000628067224 */ /* 0x000fe200078e0205 */
[----:B------:R-:W-:Y:S04]  /*5950*/  @!P0 SHF.R.U32.HI R2, RZ, R37, R2 ;  /* 0x00000025ff028219 */ /* 0x000fe80000011602 */
[----:B------:R-:W-:Y:S02]  /*5960*/  @!P0 SEL R0, R3, R2, !P2 ;  /* 0x0000000203008207 */ /* 0x000fe40005000000 */
[----:B------:R-:W-:Y:S02]  /*5970*/  IADD3 R2, PT, PT, -R5, RZ, RZ ;  /* 0x000000ff05027210 */ /* 0x000fe40007ffe1ff */
[----:B------:R-:W-:Y:S01]  /*5980*/  @!P0 IADD3 R8, PT, PT, R15, -R0, RZ ;  /* 0x800000000f088210 */ /* 0x000fe20007ffe0ff */
[----:B------:R-:W-:Y:S02]  /*5990*/  @!P0 IMAD R0, R7, R6, R0 ;  /* 0x0000000607008224 */ /* 0x000fe400078e0200 */
[----:B------:R-:W-:Y:S02]  /*59a0*/  IMAD R43, R38, R2, R43 ;  /* 0x00000002262b7224 */ /* 0x000fe400078e022b */
[----:B------:R-:W-:Y:S02]  /*59b0*/  @!P0 IMAD R5, R8, R40, R3 ;  /* 0x0000002808058224 */ /* 0x000fe400078e0203 */
[----:B------:R-:W-:Y:S04]  /*59c0*/  @!P0 IMAD.MOV.U32 R3, RZ, RZ, R0 ;  /* 0x000000ffff038224 */ /* 0x000fe800078e0000 */
[----:B------:R-:W-:Y:S02]  /*59d0*/  IMAD R45, R3, R42, R45 ;  /* 0x0000002a032d7224 */ /* 0x000fe400078e022d */
[----:B------:R-:W-:Y:S07]  /*59e0*/  IMAD R43, R5, R38, R43 ;  /* 0x00000026052b7224 */ /* 0x000fee00078e022b */
.L_x_100:
[----:B-1----:R-:W-:Y:S01]  /*59f0*/  @!P1 ISETP.NE.AND P0, PT, R10, 0x1, PT ;  /* 0x000000010a00980c */ /* 0x002fe20003f05270 */
[----:B------:R-:W-:Y:S01]  /*5a00*/  @!P1 IMAD.HI.U32 R0, R45, R12, RZ ;  /* 0x0000000c2d009227 */ /* 0x000fe200078e00ff */
[----:B------:R-:W-:Y:S01]  /*5a10*/  @!P1 ISETP.NE.AND P2, PT, R9, 0x1, PT ;  /* 0x000000010900980c */ /* 0x000fe20003f45270 */
[----:B------:R-:W-:Y:S01]  /*5a20*/  ULOP3.LUT UP0, URZ, UR48, 0x90, URZ, 0xc0, !UPT ;  /* 0x0000009030ff7892 */ /* 0x000fe2000f80c0ff */
[----:B------:R-:W-:Y:S01]  /*5a30*/  R2UR UR42, R21 ;  /* 0x00000000152a72ca */ /* 0x000fe200000e0000 */
[----:B------:R-:W-:Y:S01]  /*5a40*/  @!P1 IMAD.HI.U32 R3, R43, R11, RZ ;  /* 0x0000000b2b039227 */ /* 0x000fe200078e00ff */
[----:B------:R-:W-:Y:S02]  /*5a50*/  @!P1 SHF.R.U32.HI R0, RZ, R13, R0 ;  /* 0x0000000dff009219 */ /* 0x000fe40000011600 */
[----:B------:R-:W-:Y:S01]  /*5a60*/  R2UR UR41, R20 ;  /* 0x00000000142972ca */ /* 0x000fe200000e0000 */
[----:B------:R-:W-:Y:S01]  /*5a70*/  VIADD R111, R111, 0x1 ;  /* 0x000000016f6f7836 */ /* 0x000fe20000000000 */
[----:B------:R-:W-:Y:S02]  /*5a80*/  @!P1 SHF.R.U32.HI R2, RZ, R14, R3 ;  /* 0x0000000eff029219 */ /* 0x000fe40000011603 */
[----:B------:R-:W-:Y:S02]  /*5a90*/  @!P1 SEL R3, R45, R0, !P2 ;  /* 0x000000002d039207 */ /* 0x000fe40005000000 */
[----:B------:R-:W-:Y:S02]  /*5aa0*/  @!P1 SEL R2, R43, R2, !P0 ;  /* 0x000000022b029207 */ /* 0x000fe40004000000 */
[----:B------:R-:W-:Y:S01]  /*5ab0*/  @P4 SHF.R.U32.HI R98, RZ, 0x10, R17 ;  /* 0x00000010ff624819 */ /* 0x000fe20000011611 */
[----:B------:R-:W-:Y:S02]  /*5ac0*/  USHF.L.U32 UR42, UR42, 0x6, URZ ;  /* 0x000000062a2a7899 */ /* 0x000fe400080006ff */
[----:B------:R-:W-:Y:S02]  /*5ad0*/  @!P1 IMAD.IADD R0, R2, 0x1, -R3 ;  /* 0x0000000102009824 */ /* 0x000fe400078e0a03 */
[----:B------:R-:W-:Y:S01]  /*5ae0*/  @!P1 IMAD.IADD R2, R3, 0x1, -R2 ;  /* 0x0000000103029824 */ /* 0x000fe200078e0a02 */
[----:B------:R-:W-:Y:S01]  /*5af0*/  USHF.L.U32 UR41, UR41, 0x7, URZ ;  /* 0x0000000729297899 */ /* 0x000fe200080006ff */
[----:B------:R-:W-:Y:S02]  /*5b00*/  @!P1 IMAD R45, R0, R9, R45 ;  /* 0x00000009002d9224 */ /* 0x000fe400078e022d */
[----:B------:R-:W-:Y:S01]  /*5b10*/  @!P1 IMAD R43, R2, R10, R43 ;  /* 0x0000000a022b9224 */ /* 0x000fe200078e022b */
[----:B------:R-:W-:Y:S08]  /*5b20*/  BRA.U !UP0, `(.L_x_101) ;  /* 0x0000000108407547 */ /* 0x000ff0000b800000 */
[----:B------:R-:W1:Y:S01]  /*5b30*/  LDCU.64 UR8, c[0x4][0x80] ;  /* 0x01001000ff0877ac */ /* 0x000e620008000a00 */
[----:B------:R-:W-:Y:S01]  /*5b40*/  MOV R3, 0x0 ;  /* 0x0000000000037802 */ /* 0x000fe20000000f00 */
[----:B------:R-:W-:Y:S02]  /*5b50*/  HFMA2 R12, -RZ, RZ, 0, 5.9604644775390625e-08 ;  /* 0x00000001ff0c7431 */ /* 0x000fe400000001ff */
[----:B------:R-:W-:Y:S02]  /*5b60*/  IMAD.MOV.U32 R8, RZ, RZ, 0x70 ;  /* 0x00000070ff087424 */ /* 0x000fe400078e00ff */
[----:B------:R-:W-:Y:S01]  /*5b70*/  IMAD.MOV.U32 R13, RZ, RZ, RZ ;  /* 0x000000ffff0d7224 */ /* 0x000fe200078e00ff */
[----:B------:R-:W2:Y:S01]  /*5b80*/  LDCU.64 UR6, c[0x4][0x88] ;  /* 0x01001100ff0677ac */ /* 0x000ea20008000a00 */
[----:B------:R-:W3:Y:S01]  /*5b90*/  LDC.64 R2, c[0x4][R3] ;  /* 0x0100000003027b82 */ /* 0x000ee20000000a00 */
[----:B------:R-:W4:Y:S01]  /*5ba0*/  LDCU.64 UR4, c[0x4][0x8] ;  /* 0x01000100ff0477ac */ /* 0x000f220008000a00 */
[----:B-1----:R-:W-:Y:S01]  /*5bb0*/  MOV R5, UR9 ;  /* 0x0000000900057c02 */ /* 0x002fe20008000f00 */
[----:B------:R-:W-:Y:S01]  /*5bc0*/  IMAD.U32 R4, RZ, RZ, UR8 ;  /* 0x00000008ff047e24 */ /* 0x000fe2000f8e00ff */
[----:B--2---:R-:W-:Y:S01]  /*5bd0*/  MOV R7, UR7 ;  /* 0x0000000700077c02 */ /* 0x004fe20008000f00 */
[----:B------:R-:W-:Y:S01]  /*5be0*/  IMAD.U32 R6, RZ, RZ, UR6 ;  /* 0x00000006ff067e24 */ /* 0x000fe2000f8e00ff */
[----:B----4-:R-:W-:Y:S01]  /*5bf0*/  MOV R11, UR5 ;  /* 0x00000005000b7c02 */ /* 0x010fe20008000f00 */
[----:B------:R-:W-:Y:S02]  /*5c00*/  IMAD.U32 R10, RZ, RZ, UR4 ;  /* 0x00000004ff0a7e24 */ /* 0x000fe4000f8e00ff */
[----:B------:R-:W-:Y:S07]  /*5c10*/  LEPC R20, `(.L_x_101) ;  /* 0x000000001014794e */ /* 0x000fee0000000000 */
[----:B---3-5:R-:W-:Y:S05]  /*5c20*/  CALL.ABS.NOINC R2 ;  /* 0x0000000002007343 */ /* 0x028fea0003c00000 */
.L_x_101:
[----:B------:R-:W-:Y:S01]  /*5c30*/  LOP3.LUT P0, RZ, R107, 0x90, RZ, 0xc0, !PT ;  /* 0x000000906bff7812 */ /* 0x000fe2000780c0ff */
[----:B------:R-:W-:Y:S11]  /*5c40*/  BSSY.RECONVERGENT B6, `(.L_x_102) ;  /* 0x0000013000067945 */ /* 0x000ff60003800200 */
[----:B------:R-:W-:Y:S01]  /*5c50*/  @!UPT UIADD3 URZ, UPT, UPT, URZ, URZ, URZ ;  /* 0x000000fffffff290 */ /* 0x000fe2000fffe0ff */
[----:B------:R-:W-:Y:S05]  /*5c60*/  @!P0 BRA `(.L_x_103) ;  /* 0x0000000000408947 */ /* 0x000fea0003800000 */
        /* <DEDUP_REMOVED lines=16> */
.L_x_103:
[----:B------:R-:W-:Y:S05]  /*5d70*/  BSYNC.RECONVERGENT B6 ;  /* 0x0000000000067941 */ /* 0x000fea0003800200 */
.L_x_102:
[----:B------:R-:W-:Y:S01]  /*5d80*/  ISETP.NE.U32.AND P4, PT, R86, RZ, PT ;  /* 0x000000ff5600720c */ /* 0x000fe20003f85070 */
[----:B------:R-:W-:Y:S01]  /*5d90*/  UISETP.NE.AND UP2, UPT, UR50, URZ, UPT ;  /* 0x000000ff3200728c */ /* 0x000fe2000bf45270 */
[----:B------:R-:W-:Y:S01]  /*5da0*/  ISETP.NE.U32.AND P3, PT, RZ, UR38, PT ;  /* 0x00000026ff007c0c */ /* 0x000fe2000bf65070 */
[----:B------:R-:W-:Y:S01]  /*5db0*/  UISETP.NE.U32.AND UP1, UPT, UR44, URZ, UPT ;  /* 0x000000ff2c00728c */ /* 0x000fe2000bf25070 */
[----:B------:R-:W-:Y:S01]  /*5dc0*/  ISETP.NE.AND.EX P4, PT, R87, RZ, PT, P4 ;  /* 0x000000ff5700720c */ /* 0x000fe20003f85340 */
[----:B------:R-:W-:Y:S01]  /*5dd0*/  UPLOP3.LUT UP0, UPT, UPT, UPT, UPT, 0x40, 0x4 ;  /* 0x000000000004789c */ /* 0x000fe20003f0e870 */
[----:B------:R-:W-:Y:S01]  /*5de0*/  ISETP.NE.AND.EX P3, PT, RZ, UR39, PT, P3 ;  /* 0x00000027ff007c0c */ /* 0x000fe2000bf65330 */
[----:B------:R-:W-:Y:S01]  /*5df0*/  UISETP.NE.AND.EX UP1, UPT, UR45, URZ, UPT, UP1 ;  /* 0x000000ff2d00728c */ /* 0x000fe2000bf25310 */
[----:B------:R-:W-:Y:S04]  /*5e00*/  PLOP3.LUT P1, PT, PT, PT, UP2, 0x80, 0x8 ;  /* 0x000000000008781c */ /* 0x000fe80003f2f028 */
[----:B------:R-:W-:Y:S06]  /*5e10*/  @UP2 UPLOP3.LUT UP0, UPT, UPT, UPT, UP1, 0x80, 0x8 ;  /* 0x000000000008289c */ /* 0x000fec0003f0f010 */
[----:B------:R-:W-:Y:S01]  /*5e20*/  PLOP3.LUT P0, PT, PT, PT, UP0, 0x80, 0x8 ;  /* 0x000000000008781c */ /* 0x000fe20003f0f008 */
[----:B------:R-:W-:Y:S01]  /*5e30*/  @!UPT UIADD3 URZ, UPT, UPT, URZ, URZ, URZ ;  /* 0x000000fffffff290 */ /* 0x000fe2000fffe0ff */
[----:B------:R-:W-:Y:S11]  /*5e40*/  BRA.U !UP1, `(.L_x_104) ;  /* 0x0000000109387547 */ /* 0x000ff6000b800000 */
[----:B------:R-:W-:Y:S01]  /*5e50*/  UISETP.NE.U32.AND UP0, UPT, UR38, URZ, UPT ;  /* 0x000000ff2600728c */ /* 0x000fe2000bf05070 */
[----:B------:R-:W-:Y:S02]  /*5e60*/  HFMA2 R0, -RZ, RZ, 0, 5.9604644775390625e-08 ;  /* 0x00000001ff007431 */ /* 0x000fe400000001ff */
[----:B------:R-:W-:Y:S01]  /*5e70*/  IMAD.MOV.U32 R91, RZ, RZ, 0x1 ;  /* 0x00000001ff5b7424 */ /* 0x000fe200078e00ff */
[----:B------:R-:W-:Y:S06]  /*5e80*/  UISETP.NE.AND.EX UP0, UPT, UR39, URZ, UPT, UP0 ;  /* 0x000000ff2700728c */ /* 0x000fec000bf05300 */
[----:B------:R-:W-:Y:S05]  /*5e90*/  PLOP3.LUT P2, PT, PT, PT, UP0, 0x80, 0x8 ;  /* 0x000000000008781c */ /* 0x000fea0003f4f008 */
[----:B------:R-:W1:Y:S01]  /*5ea0*/  @UP0 LDCU.64 UR6, c[0x0][0x888] ;  /* 0x00011100ff0607ac */ /* 0x000e620008000a00 */
[----:B------:R-:W-:Y:S07]  /*5eb0*/  @UP0 UIMAD UR4, UR36, UR44, URZ ;  /* 0x0000002c240402a4 */ /* 0x000fee000f8e02ff */
[----:B------:R-:W-:Y:S01]  /*5ec0*/  @!P2 PRMT R91, R0, 0x7610, R91 ;  /* 0x00007610005ba816 */ /* 0x000fe2000000005b */
[----:B-1----:R-:W-:Y:S03]  /*5ed0*/  @UP0 UIMAD.WIDE UR6, UR4, 0x4, UR6 ;  /* 0x00000004040608a5 */ /* 0x002fe6000f8e0206 */
[----:B------:R-:W1:Y:S03]  /*5ee0*/  @!UP0 LDCU UR4, c[0x0][0x880] ;  /* 0x00011000ff0487ac */ /* 0x000e660008000800 */
[----:B------:R-:W-:Y:S01]  /*5ef0*/  IMAD.U32 R2, RZ, RZ, UR6 ;  /* 0x00000006ff027e24 */ /* 0x000fe2000f8e00ff */
[----:B------:R-:W-:Y:S05]  /*5f00*/  MOV R3, UR7 ;  /* 0x0000000700037c02 */ /* 0x000fea0008000f00 */
[----:B-----5:R2:W5:Y:S02]  /*5f10*/  @P2 LDG.E R50, desc[UR46][R2.64] ;  /* 0x0000002e02322981 */ /* 0x020564000c1e1900 */
[----:B-12---:R-:W-:Y:S02]  /*5f20*/  @!P2 IMAD.U32 R50, RZ, RZ, UR4 ;  /* 0x00000004ff32ae24 */ /* 0x006fe4000f8e00ff */
.L_x_104:
[----:B------:R-:W-:Y:S05]  /*5f30*/  @!P4 BRA `(.L_x_105) ;  /* 0x000000000020c947 */ /* 0x000fea0003800000 */
[----:B------:R-:W-:Y:S04]  /*5f40*/  ISETP.NE.U32.AND P2, PT, R84, RZ, PT ;  /* 0x000000ff5400720c */ /* 0x000fe80003f45070 */
[----:B------:R-:W-:Y:S11]  /*5f50*/  ISETP.NE.AND.EX P2, PT, R85, RZ, PT, P2 ;  /* 0x000000ff5500720c */ /* 0x000ff60003f45320 */
[----:B------:R-:W-:Y:S02]  /*5f60*/  @!UPT UIADD3 URZ, UPT, UPT, URZ, URZ, URZ ;  /* 0x000000fffffff290 */ /* 0x000fe4000fffe0ff */
[----:B------:R-:W1:Y:S01]  /*5f70*/  @P2 LDC.64 R2, c[0x0][0x8a8] ;  /* 0x00022a00ff022b82 */ /* 0x000e620000000a00 */
[----:B------:R-:W-:Y:S04]  /*5f80*/  @P2 IMAD R0, R86, UR36, RZ ;  /* 0x0000002456002c24 */ /* 0x000fe8000f8e02ff */
[----:B-1----:R-:W-:Y:S05]  /*5f90*/  @P2 IMAD.WIDE R2, R0, 0x4, R2 ;  /* 0x0000000400022825 */ /* 0x002fea00078e0202 */
[----:B-----5:R1:W5:Y:S02]  /*5fa0*/  @P2 LDG.E R46, desc[UR46][R2.64] ;  /* 0x0000002e022e2981 */ /* 0x020364000c1e1900 */
[----:B-1----:R-:W2:Y:S02]  /*5fb0*/  @!P2 LDC R46, c[0x0][0x8a0] ;  /* 0x00022800ff2eab82 */ /* 0x002ea40000000800 */
.L_x_105:
[----:B-----5:R-:W-:Y:S01]  /*5fc0*/  ISETP.NE.AND P2, PT, R50, RZ, PT ;  /* 0x000000ff3200720c */ /* 0x020fe20003f45270 */
[----:B------:R-:W-:Y:S01]  /*5fd0*/  BSSY B1, `(.L_x_106) ;  /* 0x0000040000017945 */ /* 0x000fe20003800000 */
[----:B------:R-:W-:Y:S01]  /*5fe0*/  SEL R7, RZ, 0xffffffff, P3 ;  /* 0xffffffffff077807 */ /* 0x000fe20001800000 */
[----:B------:R-:W-:Y:S01]  /*5ff0*/  IMAD.MOV.U32 R55, RZ, RZ, 0x1 ;  /* 0x00000001ff377424 */ /* 0x000fe200078e00ff */
[----:B------:R-:W-:Y:S01]  /*6000*/  LOP3.LUT P3, RZ, R91, 0xff, RZ, 0xc0, !PT ;  /* 0x000000ff5bff7812 */ /* 0x000fe2000786c0ff */
[----:B------:R-:W-:Y:S01]  /*6010*/  IMAD R48, R44, 0x40, R47 ;  /* 0x000000402c307824 */ /* 0x000fe200078e022f */
[----:B------:R-:W-:Y:S02]  /*6020*/  @P1 SEL R0, RZ, 0xffffffff, P2 ;  /* 0xffffffffff001807 */ /* 0x000fe40001000000 */
[----:B------:R-:W-:Y:S02]  /*6030*/  CS2R R62, SRZ ;  /* 0x00000000003e7805 */ /* 0x000fe4000001ff00 */
[----:B------:R-:W-:Y:S02]  /*6040*/  LEA R3, R104, UR49, 0x3 ;  /* 0x0000003168037c11 */ /* 0x000fe4000f8e18ff */
[----:B------:R-:W-:Y:S02]  /*6050*/  CS2R R60, SRZ ;  /* 0x00000000003c7805 */ /* 0x000fe4000001ff00 */
[----:B------:R-:W-:Y:S02]  /*6060*/  @P0 SEL R0, R7, R0, !P3 ;  /* 0x0000000007000207 */ /* 0x000fe40005800000 */
[----:B------:R-:W-:Y:S02]  /*6070*/  CS2R R58, SRZ ;  /* 0x00000000003a7805 */ /* 0x000fe4000001ff00 */
[----:B------:R-:W-:Y:S02]  /*6080*/  LEA R110, R44, UR49, 0x3 ;  /* 0x000000312c6e7c11 */ /* 0x000fe4000f8e18ff */
[----:B------:R-:W-:Y:S02]  /*6090*/  CS2R R56, SRZ ;  /* 0x0000000000387805 */ /* 0x000fe4000001ff00 */
[----:B------:R-:W-:Y:S02]  /*60a0*/  @P1 LOP3.LUT R0, R0, 0x1, RZ, 0xc0, !PT ;  /* 0x0000000100001812 */ /* 0x000fe400078ec0ff */
[----:B------:R-:W-:Y:S02]  /*60b0*/  SHF.L.U32 R5, R106, 0x1f, RZ ;  /* 0x0000001f6a057819 */ /* 0x000fe400000006ff */
[----:B------:R-:W-:Y:S02]  /*60c0*/  ISETP.NE.U32.OR P5, PT, R0, 0x1, !P1 ;  /* 0x000000010000780c */ /* 0x000fe40004fa5470 */
[----:B------:R-:W-:Y:S02]  /*60d0*/  SEL R0, RZ, 0xffffffff, P2 ;  /* 0xffffffffff007807 */ /* 0x000fe40001000000 */
[----:B------:R-:W-:Y:S02]  /*60e0*/  PLOP3.LUT P2, PT, PT, PT, UP1, 0x80, 0x8 ;  /* 0x000000000008781c */ /* 0x000fe40003f4f018 */
[----:B------:R-:W-:Y:S07]  /*60f0*/  P2R R64, PR, RZ, 0x20 ;  /* 0x00000020ff407803 */ /* 0x000fee0000000000 */
[----:B------:R-:W-:Y:S04]  /*6100*/  @P5 SHF.L.U32 R2, R99, 0x1f, RZ ;  /* 0x0000001f63025819 */ /* 0x000fe800000006ff */
[----:B------:R-:W1:Y:S01]  /*6110*/  @P5 SYNCS.PHASECHK.TRANS64.TRYWAIT P1, [R3+URZ+0x60], R2 ;  /* 0x00006002030055a7 */ /* 0x000e6200080211ff */
[----:B------:R-:W-:Y:S04]  /*6120*/  @P2 SEL R0, R7, R0, !P3 ;  /* 0x0000000007002207 */ /* 0x000fe80005800000 */
[----:B------:R-:W-:Y:S04]  /*6130*/  LOP3.LUT R0, R0, 0x1, RZ, 0xc0, !PT ;  /* 0x0000000100007812 */ /* 0x000fe800078ec0ff */
[----:B------:R-:W-:Y:S04]  /*6140*/  ISETP.NE.U32.AND P4, PT, R0, 0x1, PT ;  /* 0x000000010000780c */ /* 0x000fe80003f85070 */
[----:B------:R-:W-:Y:S01]  /*6150*/  P2R R72, PR, RZ, 0x10 ;  /* 0x00000010ff487803 */ /* 0x000fe20000000000 */
[----:B------:R3:W4:Y:S01]  /*6160*/  SYNCS.PHASECHK.TRANS64.TRYWAIT P0, [R110+URZ+0xb0], R5 ;  /* 0x0000b0056e0075a7 */ /* 0x00072200080011ff */
[----:B-1----:R-:W-:Y:S01]  /*6170*/  @P5 SEL R55, RZ, 0x1, !P1 ;  /* 0x00000001ff375807 */ /* 0x002fe20004800000 */
[----:B---3--:R-:W-:Y:S06]  /*6180*/  @!P5 BRA `(.L_x_107) ;  /* 0x000000000090d947 */ /* 0x008fec0003800000 */
[----:B------:R-:W-:Y:S01]  /*6190*/  @P4 IMAD R4, R104, 0x1000, R95 ;  /* 0x0000100068044824 */ /* 0x000fe200078e025f */
[----:B------:R-:W-:Y:S01]  /*61a0*/  LOP3.LUT P5, RZ, R96, 0x80, RZ, 0xc0, !PT ;  /* 0x0000008060ff7812 */ /* 0x000fe200078ac0ff */
[----:B------:R-:W-:Y:S01]  /*61b0*/  BSSY B0, `(.L_x_108) ;  /* 0x000000f000007945 */ /* 0x000fe20003800000 */
[----:B------:R-:W-:Y:S01]  /*61c0*/  ISETP.NE.AND P2, PT, R55, RZ, PT ;  /* 0x000000ff3700720c */ /* 0x000fe20003f45270 */
[----:B------:R-:W-:Y:S01]  /*61d0*/  @P4 VIADD R0, R4, UR49 ;  /* 0x0000003104004c36 */ /* 0x000fe20008000000 */
[----:B------:R-:W-:Y:S02]  /*61e0*/  PLOP3.LUT P1, PT, PT, PT, PT, 0x8, 0x80 ;  /* 0x000000000080781c */ /* 0x000fe40003f2e170 */
[----:B------:R-:W-:Y:S02]  /*61f0*/  CS2R R58, SRZ ;  /* 0x00000000003a7805 */ /* 0x000fe4000001ff00 */
[----:B------:R-:W-:Y:S01]  /*6200*/  @P4 PLOP3.LUT P1, PT, P5, PT, PT, 0x80, 0x8 ;  /* 0x000000000008481c */ /* 0x000fe20002f2f070 */
[C---:B------:R-:W-:Y:S01]  /*6210*/  @P4 VIADD R2, R0.reuse, 0x10 ;  /* 0x0000001000024836 */ /* 0x040fe20000000000 */
[----:B------:R-:W-:Y:S02]  /*6220*/  CS2R R56, SRZ ;  /* 0x0000000000387805 */ /* 0x000fe4000001ff00 */
[----:B------:R-:W-:Y:S02]  /*6230*/  CS2R R62, SRZ ;  /* 0x00000000003e7805 */ /* 0x000fe4000001ff00 */
[----:B------:R-:W-:Y:S07]  /*6240*/  CS2R R60, SRZ ;  /* 0x00000000003c7805 */ /* 0x000fee000001ff00 */
[----:B------:R-:W-:Y:S01]  /*6250*/  @P1 VIADD R2, R0, 0xfffffff0 ;  /* 0xfffffff000021836 */ /* 0x000fe20000000000 */
[----:B------:R-:W-:Y:S06]  /*6260*/  @P2 BRA `(.L_x_109) ;  /* 0x00000000000c2947 */ /* 0x000fec0003800000 */
[----:B------:R-:W-:Y:S04]  /*6270*/  SHF.L.U32 R0, R99, 0x1f, RZ ;  /* 0x0000001f63007819 */ /* 0x000fe800000006ff */
[----:B------:R-:W1:Y:S02]  /*6280*/  SYNCS.PHASECHK.TRANS64.TRYWAIT P1, [R3+URZ+0x60], R0 ;  /* 0x00006000030075a7 */ /* 0x000e6400080211ff */
[----:B-1----:R-:W-:Y:S05]  /*6290*/  @!P1 BRA `(.L_x_110) ;  /* 0x0000002400b49947 */ /* 0x002fea0003800000 */
.L_x_109:
[----:B------:R-:W-:Y:S05]  /*62a0*/  BSYNC B0 ;  /* 0x0000000000007941 */ /* 0x000fea0003800000 */
.L_x_108:
[----:B------:R-:W-:Y:S01]  /*62b0*/  ISETP.NE.AND P1, PT, R72, RZ, PT ;  /* 0x000000ff4800720c */ /* 0x000fe20003f25270 */
[----:B-1----:R-:W-:Y:S02]  /*62c0*/  VIADD R3, R3, 0x70 ;  /* 0x0000007003037836 */ /* 0x002fe40000000000 */
[----:B------:R-:W-:Y:S02]  /*62d0*/  IMAD.U32 R0, RZ, RZ, UR37 ;  /* 0x00000025ff007e24 */ /* 0x000fe4000f8e00ff */
[----:B------:R-:W-:Y:S03]  /*62e0*/  VIADD R104, R104, 0x1 ;  /* 0x0000000168687836 */ /* 0x000fe60000000000 */
[----:B------:R-:W-:Y:S05]  /*62f0*/  PRMT R0, R0, 0x654, R3 ;  /* 0x0000065400007816 */ /* 0x000fea0000000003 */
[----:B------:R1:W3:Y:S04]  /*6300*/  @P1 LDS.128 R56, [R4+UR49+0x200] ;  /* 0x0002003104381984 */ /* 0x0002e80008000c00 */
[----:B------:R1:W1:Y:S01]  /*6310*/  @P1 LDS.128 R60, [R2+0x200] ;  /* 0x00020000023c1984 */ /* 0x0002620000000c00 */
[C---:B------:R-:W-:Y:S01]  /*6320*/  ISETP.NE.AND P1, PT, R104.reuse, 0x2, PT ;  /* 0x000000026800780c */ /* 0x040fe20003f25270 */
[----:B------:R-:W-:Y:S01]  /*6330*/  @!PT LDS RZ, [RZ] ;  /* 0x00000000fffff984 */ /* 0x000fe20000000800 */
[----:B------:R-:W-:Y:S01]  /*6340*/  @!PT LDS RZ, [RZ] ;  /* 0x00000000fffff984 */ /* 0x000fe20000000800 */
[----:B------:R-:W-:Y:S01]  /*6350*/  @!PT LDS RZ, [RZ] ;  /* 0x00000000fffff984 */ /* 0x000fe20000000800 */
[----:B------:R-:W-:Y:S01]  /*6360*/  @!PT LDS RZ, [RZ] ;  /* 0x00000000fffff984 */ /* 0x000fe20000000800 */
[----:B------:R5:W-:Y:S06]  /*6370*/  MEMBAR.ALL.CTA ;  /* 0x0000000000007992 */ /* 0x000bec0000008000 */
[----:B-----5:R-:W5:Y:S01]  /*6380*/  FENCE.VIEW.ASYNC.S ;  /* 0x00000000000073c6 */ /* 0x020f620000000000 */
[----:B------:R-:W-:Y:S01]  /*6390*/  SEL R104, R104, RZ, P1 ;  /* 0x000000ff68687207 */ /* 0x000fe20000800000 */
[----:B-----5:R5:W-:Y:S02]  /*63a0*/  SYNCS.ARRIVE.TRANS64.RED.A1T0 RZ, [R0+URZ], RZ ;  /* 0x000000ff00ff79a7 */ /* 0x020be400081004ff */
[----:B-----5:R-:W-:Y:S04]  /*63b0*/  SEL R0, RZ, 0x1, P1 ;  /* 0x00000001ff007807 */ /* 0x020fe80000800000 */
[----:B---3--:R-:W-:Y:S02]  /*63c0*/  LOP3.LUT R99, R99, R0, RZ, 0x3c, !PT ;  /* 0x0000000063637212 */ /* 0x008fe400078e3cff */
.L_x_107:
[----:B------:R-:W-:Y:S05]  /*63d0*/  BSYNC B1 ;  /* 0x0000000000017941 */ /* 0x000fea0003800000 */
.L_x_106:
[----:B------:R-:W-:Y:S04]  /*63e0*/  SHF.R.U32.HI R0, RZ, 0x15, R48 ;  /* 0x00000015ff007819 */ /* 0x000fe80000011630 */
[----:B------:R-:W-:Y:S01]  /*63f0*/  LOP3.LUT P1, RZ, R0, 0x3, R97, 0x48, !PT ;  /* 0x0000000300ff7812 */ /* 0x000fe20007824861 */
[----:B------:R-:W-:Y:S01]  /*6400*/  @!UPT UIADD3 URZ, UPT, UPT, URZ, URZ, URZ ;  /* 0x000000fffffff290 */ /* 0x000fe2000fffe0ff */
[----:B----4-:R-:W-:Y:S11]  /*6410*/  @P0 BRA `(.L_x_111) ;  /* 0x0000000000080947 */ /* 0x010ff60003800000 */
[----:B------:R-:W3:Y:S02]  /*6420*/  SYNCS.PHASECHK.TRANS64.TRYWAIT P0, [R110+URZ+0xb0], R5 ;  /* 0x0000b0056e0075a7 */ /* 0x000ee400080011ff */
[----:B---3--:R-:W-:Y:S05]  /*6430*/  @!P0 BRA `(.L_x_112) ;  /* 0x0000002400608947 */ /* 0x008fea0003800000 */
.L_x_111:
[----:B------:R-:W-:Y:S05]  /*6440*/  @!P1 BRA `(.L_x_113) ;  /* 0x0000000000409947 */ /* 0x000fea0003800000 */
[----:B------:R-:W3:Y:S01]  /*6450*/  LDCU.64 UR8, c[0x4][0x70] ;  /* 0x01000e00ff0877ac */ /* 0x000ee20008000a00 */
[----:B------:R-:W-:Y:S01]  /*6460*/  MOV R3, 0x0 ;  /* 0x0000000000037802 */ /* 0x000fe20000000f00 */
[----:B------:R-:W-:Y:S02]  /*6470*/  HFMA2 R12, -RZ, RZ, 0, 5.9604644775390625e-08 ;  /* 0x00000001ff0c7431 */ /* 0x000fe400000001ff */
[----:B------:R-:W-:Y:S02]  /*6480*/  IMAD.MOV.U32 R8, RZ, RZ, 0x192 ;  /* 0x00000192ff087424 */ /* 0x000fe400078e00ff */
[----:B------:R-:W-:Y:S01]  /*6490*/  IMAD.MOV.U32 R13, RZ, RZ, RZ ;  /* 0x000000ffff0d7224 */ /* 0x000fe200078e00ff */
[----:B------:R-:W4:Y:S01]  /*64a0*/  LDCU.64 UR6, c[0x4][0x78] ;  /* 0x01000f00ff0677ac */ /* 0x000f220008000a00 */
[----:B-1----:R-:W1:Y:S01]  /*64b0*/  LDC.64 R2, c[0x4][R3] ;  /* 0x0100000003027b82 */ /* 0x002e620000000a00 */
[----:B------:R-:W5:Y:S01]  /*64c0*/  LDCU.64 UR4, c[0x4][0x10] ;  /* 0x01000200ff0477ac */ /* 0x000f620008000a00 */
[----:B---3--:R-:W-:Y:S01]  /*64d0*/  MOV R5, UR9 ;  /* 0x0000000900057c02 */ /* 0x008fe20008000f00 */
[----:B------:R-:W-:Y:S01]  /*64e0*/  IMAD.U32 R4, RZ, RZ, UR8 ;  /* 0x00000008ff047e24 */ /* 0x000fe2000f8e00ff */
[----:B----4-:R-:W-:Y:S01]  /*64f0*/  MOV R7, UR7 ;  /* 0x0000000700077c02 */ /* 0x010fe20008000f00 */
[----:B------:R-:W-:Y:S01]  /*6500*/  IMAD.U32 R6, RZ, RZ, UR6 ;  /* 0x00000006ff067e24 */ /* 0x000fe2000f8e00ff */
[----:B-----5:R-:W-:Y:S01]  /*6510*/  MOV R11, UR5 ;  /* 0x00000005000b7c02 */ /* 0x020fe20008000f00 */
[----:B------:R-:W-:Y:S02]  /*6520*/  IMAD.U32 R10, RZ, RZ, UR4 ;  /* 0x00000004ff0a7e24 */ /* 0x000fe4000f8e00ff */
[----:B------:R-:W-:Y:S07]  /*6530*/  LEPC R20, `(.L_x_113) ;  /* 0x000000001014794e */ /* 0x000fee0000000000 */
[----:B-12---:R-:W-:Y:S05]  /*6540*/  CALL.ABS.NOINC R2 ;  /* 0x0000000002007343 */ /* 0x006fea0003c00000 */
.L_x_113:
[----:B------:R-:W-:Y:S05]  /*6550*/  WARPSYNC.ALL ;  /* 0x0000000000007948 */ /* 0x000fea0003800000 */
[----:B------:R-:W-:Y:S01]  /*6560*/  R2UR UR4, R48 ;  /* 0x00000000300472ca */ /* 0x000fe200000e0000 */
[----:B------:R-:W-:Y:S01]  /*6570*/  HFMA2 R70, -RZ, RZ, 0, 9.5367431640625e-07 ;  /* 0x00000010ff467431 */ /* 0x000fe200000001ff */
[C---:B------:R-:W-:Y:S01]  /*6580*/  PRMT R49, R56.reuse, 0x8880, RZ ;  /* 0x0000888038317816 */ /* 0x040fe200000000ff */
[----:B------:R-:W-:Y:S01]  /*6590*/  BSSY.RECONVERGENT B0, `(.L_x_114) ;  /* 0x00000a4000007945 */ /* 0x000fe20003800200 */
[C---:B------:R-:W-:Y:S02]  /*65a0*/  SHF.L.U32 R51, R56.reuse, 0x10, RZ ;  /* 0x0000001038337819 */ /* 0x040fe400000006ff */
[----:B------:R-:W-:Y:S02]  /*65b0*/  SHF.L.U32 R52, R56, 0x8, RZ ;  /* 0x0000000838347819 */ /* 0x000fe400000006ff */
[----:B------:R-:W-:Y:S02]  /*65c0*/  SHF.R.S32.HI R51, RZ, 0x18, R51 ;  /* 0x00000018ff337819 */ /* 0x000fe40000011433 */
[----:B------:R-:W-:Y:S02]  /*65d0*/  PRMT R53, R57, 0x8880, RZ ;  /* 0x0000888039357816 */ /* 0x000fe400000000ff */
[----:B------:R-:W-:Y:S01]  /*65e0*/  ISETP.NE.AND P6, PT, R64, RZ, PT ;  /* 0x000000ff4000720c */ /* 0x000fe20003fc5270 */
[----:B-1-3--:R-:W2:Y:S01]  /*65f0*/  LDTM.x32 R4, tmem[UR4] ;  /* 0x00000004000479ee */ /* 0x00aea200082c0000 */
[----:B------:R-:W-:Y:S02]  /*6600*/  IADD3 R73, PT, PT, R95, UR49, RZ ;  /* 0x000000315f497c10 */ /* 0x000fe4000fffe0ff */
[----:B------:R-:W-:Y:S02]  /*6610*/  LOP3.LUT P5, RZ, R96, 0x80, RZ, 0xc0, !PT ;  /* 0x0000008060ff7812 */ /* 0x000fe400078ac0ff */
[----:B------:R-:W-:Y:S02]  /*6620*/  PRMT R54, R59, 0x8880, RZ ;  /* 0x000088803b367816 */ /* 0x000fe400000000ff */
[----:B------:R-:W-:Y:S02]  /*6630*/  SEL R74, R70, 0xfffffff0, !P5 ;  /* 0xfffffff0464a7807 */ /* 0x000fe40006800000 */
[----:B------:R-:W-:Y:S02]  /*6640*/  ISETP.NE.AND P0, PT, R108, RZ, PT ;  /* 0x000000ff6c00720c */ /* 0x000fe40003f05270 */
[----:B------:R-:W-:Y:S01]  /*6650*/  IADD3 R112, PT, PT, R73, R74, RZ ;  /* 0x0000004a49707210 */ /* 0x000fe20007ffe0ff */
[C---:B--2---:R-:W-:Y:S02]  /*6660*/  IMAD R0, R46.reuse, R4, RZ ;  /* 0x000000042e007224 */ /* 0x044fe400078e02ff */
[C---:B------:R-:W-:Y:S02]  /*6670*/  IMAD R2, R46.reuse, R5, RZ ;  /* 0x000000052e027224 */ /* 0x040fe400078e02ff */
[----:B------:R-:W-:Y:S01]  /*6680*/  IMAD R0, R49, R50, R0 ;  /* 0x0000003231007224 */ /* 0x000fe200078e0200 */
[----:B------:R-:W-:Y:S01]  /*6690*/  SHF.R.S32.HI R49, RZ, 0x18, R52 ;  /* 0x00000018ff317819 */ /* 0x000fe20000011434 */
[C---:B------:R-:W-:Y:S02]  /*66a0*/  IMAD R3, R46.reuse, R6, RZ ;  /* 0x000000062e037224 */ /* 0x040fe400078e02ff */
[-C--:B------:R-:W-:Y:S01]  /*66b0*/  IMAD R2, R51, R50.reuse, R2 ;  /* 0x0000003233027224 */ /* 0x080fe200078e0202 */
[----:B------:R-:W-:Y:S01]  /*66c0*/  SHF.R.S32.HI R51, RZ, 0x18, R56 ;  /* 0x00000018ff337819 */ /* 0x000fe20000011438 */
[C---:B------:R-:W-:Y:S02]  /*66d0*/  IMAD R7, R46.reuse, R7, RZ ;  /* 0x000000072e077224 */ /* 0x040fe400078e02ff */
[----:B------:R-:W-:Y:S01]  /*66e0*/  IMAD R3, R49, R50, R3 ;  /* 0x0000003231037224 */ /* 0x000fe200078e0203 */
[----:B------:R-:W-:Y:S01]  /*66f0*/  MOV R49, R53 ;  /* 0x0000003500317202 */ /* 0x000fe20000000f00 */
[C---:B------:R-:W-:Y:S01]  /*6700*/  IMAD.U32 R52, R57.reuse, 0x10000, RZ ;  /* 0x0001000039347824 */ /* 0x040fe200078e00ff */
[----:B------:R-:W-:Y:S01]  /*6710*/  SHF.L.U32 R53, R57, 0x8, RZ ;  /* 0x0000000839357819 */ /* 0x000fe200000006ff */
[C---:B------:R-:W-:Y:S02]  /*6720*/  IMAD R4, R46.reuse, R8, RZ ;  /* 0x000000082e047224 */ /* 0x040fe400078e02ff */
[-C--:B------:R-:W-:Y:S01]  /*6730*/  IMAD R7, R51, R50.reuse, R7 ;  /* 0x0000003233077224 */ /* 0x080fe200078e0207 */
[----:B------:R-:W-:Y:S01]  /*6740*/  SHF.R.S32.HI R51, RZ, 0x18, R52 ;  /* 0x00000018ff337819 */ /* 0x000fe20000011434 */
[C---:B------:R-:W-:Y:S01]  /*6750*/  IMAD R5, R46.reuse, R9, RZ ;  /* 0x000000092e057224 */ /* 0x040fe200078e02ff */
[----:B------:R-:W-:Y:S01]  /*6760*/  SHF.R.S32.HI R52, RZ, 0x18, R57 ;  /* 0x00000018ff347819 */ /* 0x000fe20000011439 */
[----:B------:R-:W-:Y:S01]  /*6770*/  IMAD R4, R49, R50, R4 ;  /* 0x0000003231047224 */ /* 0x000fe200078e0204 */
[----:B------:R-:W-:Y:S01]  /*6780*/  SHF.R.S32.HI R49, RZ, 0x18, R53 ;  /* 0x00000018ff317819 */ /* 0x000fe20000011435 */
[----:B------:R-:W-:Y:S01]  /*6790*/  IMAD R6, R46, R10, RZ ;  /* 0x0000000a2e067224 */ /* 0x000fe200078e02ff */
[----:B------:R-:W-:Y:S01]  /*67a0*/  PRMT R53, R58, 0x8880, RZ ;  /* 0x000088803a357816 */ /* 0x000fe200000000ff */
[----:B------:R-:W-:Y:S01]  /*67b0*/  IMAD R11, R46, R11, RZ ;  /* 0x0000000b2e0b7224 */ /* 0x000fe200078e02ff */
[----:B------:R-:W-:Y:S01]  /*67c0*/  I2IP.S8.S32.SAT R65, R7, R3, RZ ;  /* 0x0000000307417239 */ /* 0x000fe200000014ff */
[----:B------:R-:W-:Y:S02]  /*67d0*/  IMAD R5, R51, R50, R5 ;  /* 0x0000003233057224 */ /* 0x000fe400078e0205 */
[----:B------:R-:W-:Y:S01]  /*67e0*/  IMAD.U32 R51, R58, 0x10000, RZ ;  /* 0x000100003a337824 */ /* 0x000fe200078e00ff */
[----:B------:R-:W-:Y:S01]  /*67f0*/  I2IP.S8.S32.SAT R64, R2, R0, R65 ;  /* 0x0000000002407239 */ /* 0x000fe20000001441 */
[----:B------:R-:W-:Y:S01]  /*6800*/  IMAD R6, R49, R50, R6 ;  /* 0x0000003231067224 */ /* 0x000fe200078e0206 */
[----:B------:R-:W-:Y:S01]  /*6810*/  MOV R49, R53 ;  /* 0x0000003500317202 */ /* 0x000fe20000000f00 */
[----:B------:R-:W-:Y:S01]  /*6820*/  IMAD R8, R46, R12, RZ ;  /* 0x0000000c2e087224 */ /* 0x000fe200078e02ff */
[----:B------:R-:W-:Y:S01]  /*6830*/  SHF.R.S32.HI R51, RZ, 0x18, R51 ;  /* 0x00000018ff337819 */ /* 0x000fe20000011433 */
[-C--:B------:R-:W-:Y:S01]  /*6840*/  IMAD R11, R52, R50.reuse, R11 ;  /* 0x00000032340b7224 */ /* 0x080fe200078e020b */
[----:B------:R-:W-:Y:S01]  /*6850*/  SHF.L.U32 R52, R58, 0x8, RZ ;  /* 0x000000083a347819 */ /* 0x000fe200000006ff */
[C---:B------:R-:W-:Y:S01]  /*6860*/  IMAD R9, R46.reuse, R13, RZ ;  /* 0x0000000d2e097224 */ /* 0x040fe200078e02ff */
[----:B------:R-:W-:Y:S01]  /*6870*/  SHF.L.U32 R53, R59, 0x8, RZ ;  /* 0x000000083b357819 */ /* 0x000fe200000006ff */
[----:B------:R-:W-:Y:S01]  /*6880*/  IMAD R8, R49, R50, R8 ;  /* 0x0000003231087224 */ /* 0x000fe200078e0208 */
[----:B------:R-:W-:Y:S01]  /*6890*/  SHF.R.S32.HI R49, RZ, 0x18, R52 ;  /* 0x00000018ff317819 */ /* 0x000fe20000011434 */
[C---:B------:R-:W-:Y:S01]  /*68a0*/  IMAD R10, R46.reuse, R14, RZ ;  /* 0x0000000e2e0a7224 */ /* 0x040fe200078e02ff */
[----:B------:R-:W-:Y:S01]  /*68b0*/  I2IP.S8.S32.SAT R65, R11, R6, RZ ;  /* 0x000000060b417239 */ /* 0x000fe200000014ff */
[----:B------:R-:W-:Y:S01]  /*68c0*/  IMAD R9, R51, R50, R9 ;  /* 0x0000003233097224 */ /* 0x000fe200078e0209 */
[----:B------:R-:W-:Y:S01]  /*68d0*/  SHF.R.S32.HI R51, RZ, 0x18, R58 ;  /* 0x00000018ff337819 */ /* 0x000fe2000001143a */
[----:B------:R-:W-:Y:S01]  /*68e0*/  IMAD.U32 R52, R59, 0x10000, RZ ;  /* 0x000100003b347824 */ /* 0x000fe200078e00ff */
[----:B------:R-:W-:Y:S01]  /*68f0*/  I2IP.S8.S32.SAT R65, R5, R4, R65 ;  /* 0x0000000405417239 */ /* 0x000fe20000001441 */
[C---:B------:R-:W-:Y:S01]  /*6900*/  IMAD R15, R46.reuse, R15, RZ ;  /* 0x0000000f2e0f7224 */ /* 0x040fe200078e02ff */
[----:B------:R-:W-:Y:S01]  /*6910*/  SHF.R.S32.HI R53, RZ, 0x18, R53 ;  /* 0x00000018ff357819 */ /* 0x000fe20000011435 */
[----:B------:R-:W-:Y:S01]  /*6920*/  IMAD R10, R49, R50, R10 ;  /* 0x00000032310a7224 */ /* 0x000fe200078e020a */
[----:B------:R-:W-:Y:S01]  /*6930*/  MOV R49, R54 ;  /* 0x0000003600317202 */ /* 0x000fe20000000f00 */
[C---:B------:R-:W-:Y:S01]  /*6940*/  IMAD R12, R46.reuse, R16, RZ ;  /* 0x000000102e0c7224 */ /* 0x040fe200078e02ff */
[----:B------:R-:W-:Y:S01]  /*6950*/  SHF.R.S32.HI R52, RZ, 0x18, R52 ;  /* 0x00000018ff347819 */ /* 0x000fe20000011434 */
[C---:B------:R-:W-:Y:S02]  /*6960*/  IMAD R13, R46.reuse, R17, RZ ;  /* 0x000000112e0d7224 */ /* 0x040fe400078e02ff */
[----:B------:R-:W-:Y:S01]  /*6970*/  IMAD R15, R51, R50, R15 ;  /* 0x00000032330f7224 */ /* 0x000fe200078e020f */
[----:B------:R-:W-:Y:S01]  /*6980*/  SHF.R.S32.HI R51, RZ, 0x18, R59 ;  /* 0x00000018ff337819 */ /* 0x000fe2000001143b */
[C---:B------:R-:W-:Y:S02]  /*6990*/  IMAD R14, R46.reuse, R18, RZ ;  /* 0x000000122e0e7224 */ /* 0x040fe400078e02ff */
[----:B------:R-:W-:Y:S01]  /*69a0*/  IMAD R12, R49, R50, R12 ;  /* 0x00000032310c7224 */ /* 0x000fe200078e020c */
[----:B------:R-:W-:Y:S01]  /*69b0*/  I2IP.S8.S32.SAT R66, R15, R10, RZ ;  /* 0x0000000a0f427239 */ /* 0x000fe200000014ff */
[----:B------:R-:W-:Y:S01]  /*69c0*/  IMAD R19, R46, R19, RZ ;  /* 0x000000132e137224 */ /* 0x000fe200078e02ff */
[----:B------:R-:W-:Y:S01]  /*69d0*/  PRMT R49, R60, 0x8880, RZ ;  /* 0x000088803c317816 */ /* 0x000fe200000000ff */
[----:B------:R-:W-:Y:S01]  /*69e0*/  IMAD R13, R52, R50, R13 ;  /* 0x00000032340d7224 */ /* 0x000fe200078e020d */
[----:B------:R-:W-:Y:S01]  /*69f0*/  I2IP.S8.S32.SAT R66, R9, R8, R66 ;  /* 0x0000000809427239 */ /* 0x000fe20000001442 */
[-C--:B------:R-:W-:Y:S01]  /*6a00*/  IMAD R14, R53, R50.reuse, R14 ;  /* 0x00000032350e7224 */ /* 0x080fe200078e020e */
[----:B------:R-:W-:Y:S01]  /*6a10*/  PRMT R53, R61, 0x8880, RZ ;  /* 0x000088803d357816 */ /* 0x000fe200000000ff */
[----:B------:R-:W-:Y:S01]  /*6a20*/  IMAD R19, R51, R50, R19 ;  /* 0x0000003233137224 */ /* 0x000fe200078e0213 */
[----:B------:R-:W-:Y:S01]  /*6a30*/  SHF.L.U32 R52, R61, 0x10, RZ ;  /* 0x000000103d347819 */ /* 0x000fe200000006ff */
[----:B------:R-:W-:Y:S02]  /*6a40*/  IMAD R16, R46, R20, RZ ;  /* 0x000000142e107224 */ /* 0x000fe400078e02ff */
[C---:B------:R-:W-:Y:S01]  /*6a50*/  IMAD.U32 R51, R60.reuse, 0x10000, RZ ;  /* 0x000100003c337824 */ /* 0x040fe200078e00ff */
[----:B------:R-:W-:Y:S01]  /*6a60*/  I2IP.S8.S32.SAT R67, R19, R14, RZ ;  /* 0x0000000e13437239 */ /* 0x000fe200000014ff */
[----:B------:R-:W-:Y:S01]  /*6a70*/  IMAD R16, R49, R50, R16 ;  /* 0x0000003231107224 */ /* 0x000fe200078e0210 */
[----:B------:R-:W-:Y:S01]  /*6a80*/  SHF.L.U32 R49, R60, 0x8, RZ ;  /* 0x000000083c317819 */ /* 0x000fe200000006ff */
[C---:B------:R-:W-:Y:S01]  /*6a90*/  IMAD R17, R46.reuse, R21, RZ ;  /* 0x000000152e117224 */ /* 0x040fe200078e02ff */
[----:B------:R-:W-:Y:S01]  /*6aa0*/  SHF.R.S32.HI R51, RZ, 0x18, R51 ;  /* 0x00000018ff337819 */ /* 0x000fe20000011433 */
[C---:B------:R-:W-:Y:S01]  /*6ab0*/  IMAD R18, R46.reuse, R22, RZ ;  /* 0x000000162e127224 */ /* 0x040fe200078e02ff */
[----:B------:R-:W-:Y:S01]  /*6ac0*/  SHF.R.S32.HI R49, RZ, 0x18, R49 ;  /* 0x00000018ff317819 */ /* 0x000fe20000011431 */
[C---:B------:R-:W-:Y:S01]  /*6ad0*/  IMAD R23, R46.reuse, R23, RZ ;  /* 0x000000172e177224 */ /* 0x040fe200078e02ff */
[----:B------:R-:W-:Y:S01]  /*6ae0*/  I2IP.S8.S32.SAT R67, R13, R12, R67 ;  /* 0x0000000c0d437239 */ /* 0x000fe20000001443 */
[----:B------:R-:W-:Y:S01]  /*6af0*/  IMAD R17, R51, R50, R17 ;  /* 0x0000003233117224 */ /* 0x000fe200078e0211 */
[----:B------:R-:W-:Y:S01]  /*6b00*/  SHF.R.S32.HI R51, RZ, 0x18, R60 ;  /* 0x00000018ff337819 */ /* 0x000fe2000001143c */
[----:B------:R-:W-:Y:S01]  /*6b10*/  IMAD.SHL.U32 R54, R61, 0x100, RZ ;  /* 0x000001003d367824 */ /* 0x000fe200078e00ff */
[----:B------:R-:W-:Y:S01]  /*6b20*/  SHF.R.S32.HI R52, RZ, 0x18, R52 ;  /* 0x00000018ff347819 */ /* 0x000fe20000011434 */
[C---:B------:R-:W-:Y:S01]  /*6b30*/  IMAD R20, R46.reuse, R24, RZ ;  /* 0x000000182e147224 */ /* 0x040fe200078e02ff */
[----:B------:R1:W-:Y:S01]  /*6b40*/  STS.128 [R95+UR49+0x2200], R64 ;  /* 0x002200405f007988 */ /* 0x0003e20008000c31 */
[-C--:B------:R-:W-:Y:S01]  /*6b50*/  IMAD R18, R49, R50.reuse, R18 ;  /* 0x0000003231127224 */ /* 0x080fe200078e0212 */
[----:B------:R-:W-:Y:S01]  /*6b60*/  SHF.R.S32.HI R49, RZ, 0x18, R54 ;  /* 0x00000018ff317819 */ /* 0x000fe20000011436 */
[C---:B------:R-:W-:Y:S01]  /*6b70*/  IMAD R21, R46.reuse, R25, RZ ;  /* 0x000000192e157224 */ /* 0x040fe200078e02ff */
[----:B------:R-:W-:Y:S01]  /*6b80*/  SHF.R.S32.HI R54, RZ, 0x18, R63 ;  /* 0x00000018ff367819 */ /* 0x000fe2000001143f */
[----:B------:R-:W-:Y:S01]  /*6b90*/  IMAD R23, R51, R50, R23 ;  /* 0x0000003233177224 */ /* 0x000fe200078e0217 */
[----:B------:R-:W-:Y:S01]  /*6ba0*/  SHF.R.S32.HI R51, RZ, 0x18, R61 ;  /* 0x00000018ff337819 */ /* 0x000fe2000001143d */
[C---:B------:R-:W-:Y:S02]  /*6bb0*/  IMAD R22, R46.reuse, R26, RZ ;  /* 0x0000001a2e167224 */ /* 0x040fe400078e02ff */
[----:B------:R-:W-:Y:S01]  /*6bc0*/  IMAD R20, R53, R50, R20 ;  /* 0x0000003235147224 */ /* 0x000fe200078e0214 */
[----:B------:R-:W-:Y:S01]  /*6bd0*/  I2IP.S8.S32.SAT R68, R23, R18, RZ ;  /* 0x0000001217447239 */ /* 0x000fe200000014ff */
[----:B------:R-:W-:Y:S01]  /*6be0*/  IMAD R27, R46, R27, RZ ;  /* 0x0000001b2e1b7224 */ /* 0x000fe200078e02ff */
[----:B------:R-:W-:Y:S01]  /*6bf0*/  SHF.L.U32 R53, R62, 0x8, RZ ;  /* 0x000000083e357819 */ /* 0x000fe200000006ff */
[-C--:B------:R-:W-:Y:S01]  /*6c00*/  IMAD R21, R52, R50.reuse, R21 ;  /* 0x0000003234157224 */ /* 0x080fe200078e0215 */
[C---:B------:R-:W-:Y:S01]  /*6c10*/  SHF.L.U32 R52, R62.reuse, 0x10, RZ ;  /* 0x000000103e347819 */ /* 0x040fe200000006ff */
[----:B------:R-:W-:Y:S01]  /*6c20*/  IMAD R22, R49, R50, R22 ;  /* 0x0000003231167224 */ /* 0x000fe200078e0216 */
[----:B------:R-:W-:Y:S01]  /*6c30*/  PRMT R49, R62, 0x8880, RZ ;  /* 0x000088803e317816 */ /* 0x000fe200000000ff */
[C---:B------:R-:W-:Y:S01]  /*6c40*/  IMAD R24, R46.reuse, R28, RZ ;  /* 0x0000001c2e187224 */ /* 0x040fe200078e02ff */
[----:B------:R-:W-:Y:S01]  /*6c50*/  I2IP.S8.S32.SAT R68, R17, R16, R68 ;  /* 0x0000001011447239 */ /* 0x000fe20000001444 */
[----:B------:R-:W-:Y:S01]  /*6c60*/  IMAD R27, R51, R50, R27 ;  /* 0x00000032331b7224 */ /* 0x000fe200078e021b */
[----:B------:R-:W-:Y:S01]  /*6c70*/  SHF.R.S32.HI R51, RZ, 0x18, R52 ;  /* 0x00000018ff337819 */ /* 0x000fe20000011434 */
[C---:B------:R-:W-:Y:S01]  /*6c80*/  IMAD R25, R46.reuse, R29, RZ ;  /* 0x0000001d2e197224 */ /* 0x040fe200078e02ff */
[----:B------:R-:W-:Y:S01]  /*6c90*/  SHF.R.S32.HI R53, RZ, 0x18, R53 ;  /* 0x00000018ff357819 */ /* 0x000fe20000011435 */
[C---:B------:R-:W-:Y:S01]  /*6ca0*/  IMAD R26, R46.reuse, R30, RZ ;  /* 0x0000001e2e1a7224 */ /* 0x040fe200078e02ff */
[----:B------:R-:W-:Y:S01]  /*6cb0*/  I2IP.S8.S32.SAT R69, R27, R22, RZ ;  /* 0x000000161b457239 */ /* 0x000fe200000014ff */
[-C--:B------:R-:W-:Y:S01]  /*6cc0*/  IMAD R24, R49, R50.reuse, R24 ;  /* 0x0000003231187224 */ /* 0x080fe200078e0218 */
[----:B------:R-:W-:Y:S01]  /*6cd0*/  SHF.L.U32 R52, R63, 0x10, RZ ;  /* 0x000000103f347819 */ /* 0x000fe200000006ff */
[----:B------:R-:W-:Y:S01]  /*6ce0*/  IMAD R25, R51, R50, R25 ;  /* 0x0000003233197224 */ /* 0x000fe200078e0219 */
[----:B------:R-:W-:Y:S01]  /*6cf0*/  I2IP.S8.S32.SAT R69, R21, R20, R69 ;  /* 0x0000001415457239 */ /* 0x000fe20000001445 */
[----:B------:R-:W-:Y:S01]  /*6d00*/  IMAD R26, R53, R50, R26 ;  /* 0x00000032351a7224 */ /* 0x000fe200078e021a */
[----:B------:R-:W-:Y:S01]  /*6d10*/  SHF.R.S32.HI R49, RZ, 0x18, R62 ;  /* 0x00000018ff317819 */ /* 0x000fe2000001143e */
[C---:B------:R-:W-:Y:S01]  /*6d20*/  IMAD R31, R46.reuse, R31, RZ ;  /* 0x0000001f2e1f7224 */ /* 0x040fe200078e02ff */
[C---:B------:R-:W-:Y:S01]  /*6d30*/  PRMT R51, R63.reuse, 0x8880, RZ ;  /* 0x000088803f337816 */ /* 0x040fe200000000ff */
[----:B------:R-:W-:Y:S01]  /*6d40*/  IMAD.SHL.U32 R53, R63, 0x100, RZ ;  /* 0x000001003f357824 */ /* 0x000fe200078e00ff */
[----:B------:R-:W-:Y:S01]  /*6d50*/  SHF.R.S32.HI R52, RZ, 0x18, R52 ;  /* 0x00000018ff347819 */ /* 0x000fe20000011434 */
[C---:B------:R-:W-:Y:S02]  /*6d60*/  IMAD R28, R46.reuse, R32, RZ ;  /* 0x000000202e1c7224 */ /* 0x040fe400078e02ff */
[C---:B------:R-:W-:Y:S01]  /*6d70*/  IMAD R29, R46.reuse, R33, RZ ;  /* 0x000000212e1d7224 */ /* 0x040fe200078e02ff */
[----:B------:R-:W-:Y:S01]  /*6d80*/  SHF.R.S32.HI R53, RZ, 0x18, R53 ;  /* 0x00000018ff357819 */ /* 0x000fe20000011435 */
[-C--:B------:R-:W-:Y:S02]  /*6d90*/  IMAD R31, R49, R50.reuse, R31 ;  /* 0x00000032311f7224 */ /* 0x080fe400078e021f */
[----:B------:R-:W-:Y:S02]  /*6da0*/  IMAD R28, R51, R50, R28 ;  /* 0x00000032331c7224 */ /* 0x000fe400078e021c */
[----:B------:R-:W-:Y:S01]  /*6db0*/  IMAD R30, R46, R34, RZ ;  /* 0x000000222e1e7224 */ /* 0x000fe200078e02ff */
[----:B------:R-:W-:Y:S01]  /*6dc0*/  I2IP.S8.S32.SAT R75, R31, R26, RZ ;  /* 0x0000001a1f4b7239 */ /* 0x000fe200000014ff */
[----:B------:R-:W-:Y:S02]  /*6dd0*/  IMAD R29, R52, R50, R29 ;  /* 0x00000032341d7224 */ /* 0x000fe400078e021d */
[----:B------:R-:W-:Y:S01]  /*6de0*/  IMAD R35, R46, R35, RZ ;  /* 0x000000232e237224 */ /* 0x000fe200078e02ff */
[----:B------:R-:W-:Y:S01]  /*6df0*/  I2IP.S8.S32.SAT R70, R25, R24, R75 ;  /* 0x0000001819467239 */ /* 0x000fe2000000144b */
[-C--:B------:R-:W-:Y:S01]  /*6e00*/  IMAD R30, R53, R50.reuse, R30 ;  /* 0x00000032351e7224 */ /* 0x080fe200078e021e */
[----:B------:R-:W-:Y:S01]  /*6e10*/  LEA R75, R104, UR49, 0x3 ;  /* 0x00000031684b7c11 */ /* 0x000fe2000f8e18ff */
[----:B------:R-:W-:Y:S05]  /*6e20*/  IMAD R35, R54, R50, R35 ;  /* 0x0000003236237224 */ /* 0x000fea00078e0223 */
[----:B------:R-:W-:Y:S04]  /*6e30*/  I2IP.S8.S32.SAT R76, R35, R30, RZ ;  /* 0x0000001e234c7239 */ /* 0x000fe800000014ff */
[----:B------:R-:W-:Y:S02]  /*6e40*/  I2IP.S8.S32.SAT R71, R29, R28, R76 ;  /* 0x0000001c1d477239 */ /* 0x000fe4000000144c */
[----:B------:R-:W-:Y:S03]  /*6e50*/  @P6 SHF.L.U32 R76, R99, 0x1f, RZ ;  /* 0x0000001f634c6819 */ /* 0x000fe600000006ff */
[----:B------:R1:W-:Y:S01]  /*6e60*/  STS.128 [R112+0x2200], R68 ;  /* 0x0022004470007388 */ /* 0x0003e20000000c00 */
[----:B------:R-:W-:Y:S01]  /*6e70*/  @!PT LDS RZ, [RZ] ;  /* 0x00000000fffff984 */ /* 0x000fe20000000800 */
[----:B------:R-:W-:Y:S01]  /*6e80*/  @!PT LDS RZ, [RZ] ;  /* 0x00000000fffff984 */ /* 0x000fe20000000800 */
[----:B------:R-:W-:Y:S01]  /*6e90*/  @!PT LDS RZ, [RZ] ;  /* 0x00000000fffff984 */ /* 0x000fe20000000800 */
[----:B------:R-:W-:Y:S01]  /*6ea0*/  @!PT LDS RZ, [RZ] ;  /* 0x00000000fffff984 */ /* 0x000fe20000000800 */
[----:B------:R2:W-:Y:S07]  /*6eb0*/  MEMBAR.ALL.CTA ;  /* 0x0000000000007992 */ /* 0x0005ee0000008000 */
[----:B--2---:R-:W2:Y:S02]  /*6ec0*/  FENCE.VIEW.ASYNC.S ;  /* 0x00000000000073c6 */ /* 0x004ea40000000000 */
[----:B--2---:R-:W-:Y:S06]  /*6ed0*/  BAR.SYNC.DEFER_BLOCKING 0x1, 0x80 ;  /* 0x0042000000007b1d */ /* 0x004fec0000010000 */
[----:B------:R-:W-:Y:S05]  /*6ee0*/  @P0 BRA `(.L_x_115) ;  /* 0x0000000000380947 */ /* 0x000fea0003800000 */
[----:B------:R-:W-:Y:S02]  /*6ef0*/  UIADD3 UR4, UPT, UPT, UR49, 0x2200, URZ ;  /* 0x0000220031047890 */ /* 0x000fe4000fffe0ff */
[----:B------:R-:W-:Y:S01]  /*6f00*/  UIADD3 UR8, UP0, UPT, UR52, 0x680, URZ ;  /* 0x0000068034087890 */ /* 0x000fe2000ff1e0ff */
[----:B------:R-:W-:Y:S01]  /*6f10*/  UMOV UR43, UR36 ;  /* 0x00000024002b7c82 */ /* 0x000fe20008000000 */
[----:B------:R-:W-:Y:S02]  /*6f20*/  UIADD3 UR5, UPT, UPT, UR41, 0x40, URZ ;  /* 0x0000004029057890 */ /* 0x000fe4000fffe0ff */
[----:B------:R-:W-:Y:S01]  /*6f30*/  MOV R107, UR4 ;  /* 0x00000004006b7c02 */ /* 0x000fe20008000f00 */
[----:B------:R-:W-:Y:S02]  /*6f40*/  UIADD3.X UR9, UPT, UPT, URZ, UR53, URZ, UP0, !UPT ;  /* 0x00000035ff097290 */ /* 0x000fe400087fe4ff */
[----:B------:R-:W-:Y:S01]  /*6f50*/  UIADD3 UR4, UPT, UPT, UR49, 0x2a00, URZ ;  /* 0x00002a0031047890 */ /* 0x000fe2000fffe0ff */
[----:B------:R-:W-:Y:S01]  /*6f60*/  R2UR UR40, R107 ;  /* 0x000000006b2872ca */ /* 0x000fe200000e0000 */
[----:B------:R-:W-:Y:S01]  /*6f70*/  UMOV UR6, UR42 ;  /* 0x0000002a00067c82 */ /* 0x000fe20008000000 */
[----:B------:R-:W-:Y:S11]  /*6f80*/  UMOV UR7, UR36 ;  /* 0x0000002400077c82 */ /* 0x000ff60008000000 */
[----:B------:R2:W-:Y:S01]  /*6f90*/  UTMASTG.3D [UR40], [UR8] ;  /* 0x00000028080073b5 */ /* 0x0005e20008010000 */
[----:B------:R2:W-:Y:S01]  /*6fa0*/  UTMASTG.3D [UR4], [UR8] ;  /* 0x00000004080073b5 */ /* 0x0005e20008010000 */
[----:B------:R0:W-:Y:S01]  /*6fb0*/  UTMACMDFLUSH ;  /* 0x00000000000079b7 */ /* 0x0001e20000000000 */
[----:B--2---:R-:W-:Y:S04]  /*6fc0*/  DEPBAR.LE SB0, 0x1 ;  /* 0x000080400000791a */ /* 0x004fe80000000000 */
.L_x_115:
[----:B------:R-:W-:Y:S05]  /*6fd0*/  BSYNC.RECONVERGENT B0 ;  /* 0x0000000000007941 */ /* 0x000fea0003800200 */
.L_x_114:
[----:B------:R-:W-:Y:S06]  /*6fe0*/  BAR.SYNC.DEFER_BLOCKING 0x1, 0x80 ;  /* 0x0042000000007b1d */ /* 0x000fec0000010000 */
[----:B------:R-:W2:Y:S01]  /*6ff0*/  @P6 SYNCS.PHASECHK.TRANS64.TRYWAIT P0, [R75+URZ+0x60], R76 ;  /* 0x0000604c4b0065a7 */ /* 0x000ea200080011ff */
[----:B------:R-:W-:Y:S01]  /*7000*/  BSSY B1, `(.L_x_116) ;  /* 0x000001f000017945 */ /* 0x000fe20003800000 */
[----:B--2---:R-:W-:Y:S03]  /*7010*/  @P6 SEL R55, RZ, 0x1, !P0 ;  /* 0x00000001ff376807 */ /* 0x004fe60004000000 */
[----:B------:R-:W-:Y:S05]  /*7020*/  @!P6 BRA `(.L_x_117) ;  /* 0x000000000070e947 */ /* 0x000fea0003800000 */
[----:B------:R-:W-:Y:S01]  /*7030*/  ISETP.NE.AND P1, PT, R72, RZ, PT ;  /* 0x000000ff4800720c */ /* 0x000fe20003f25270 */
[----:B------:R-:W-:Y:S01]  /*7040*/  BSSY B0, `(.L_x_118) ;  /* 0x0000008000007945 */ /* 0x000fe20003800000 */
[----:B------:R-:W-:Y:S11]  /*7050*/  ISETP.NE.AND P0, PT, R55, RZ, PT ;  /* 0x000000ff3700720c */ /* 0x000ff60003f05270 */
[----:B------:R-:W-:Y:S04]  /*7060*/  @P1 IMAD R73, R104, 0x1000, R73 ;  /* 0x0000100068491824 */ /* 0x000fe800078e0249 */
[----:B------:R-:W-:Y:S01]  /*7070*/  @P1 IMAD.IADD R74, R74, 0x1, R73 ;  /* 0x000000014a4a1824 */ /* 0x000fe200078e0249 */
[----:B------:R-:W-:Y:S06]  /*7080*/  @P0 BRA `(.L_x_119) ;  /* 0x00000000000c0947 */ /* 0x000fec0003800000 */
[----:B------:R-:W-:Y:S04]  /*7090*/  SHF.L.U32 R0, R99, 0x1f, RZ ;  /* 0x0000001f63007819 */ /* 0x000fe800000006ff */
[----:B------:R-:W2:Y:S02]  /*70a0*/  SYNCS.PHASECHK.TRANS64.TRYWAIT P0, [R75+URZ+0x60], R0 ;  /* 0x000060004b0075a7 */ /* 0x000ea400080011ff */
[----:B--2---:R-:W-:Y:S05]  /*70b0*/  @!P0 BRA `(.L_x_120) ;  /* 0x0000001800548947 */ /* 0x004fea0003800000 */
.L_x_119:
[----:B------:R-:W-:Y:S05]  /*70c0*/  BSYNC B0 ;  /* 0x0000000000007941 */ /* 0x000fea0003800000 */
.L_x_118:
[----:B------:R-:W-:Y:S01]  /*70d0*/  ISETP.NE.AND P0, PT, R72, RZ, PT ;  /* 0x000000ff4800720c */ /* 0x000fe20003f05270 */
[----:B--2---:R-:W-:Y:S02]  /*70e0*/  VIADD R75, R75, 0x70 ;  /* 0x000000704b4b7836 */ /* 0x004fe40000000000 */
[----:B------:R-:W-:Y:S02]  /*70f0*/  IMAD.U32 R0, RZ, RZ, UR37 ;  /* 0x00000025ff007e24 */ /* 0x000fe4000f8e00ff */
[----:B------:R-:W-:Y:S03]  /*7100*/  VIADD R104, R104, 0x1 ;  /* 0x0000000168687836 */ /* 0x000fe60000000000 */
[----:B------:R-:W-:Y:S05]  /*7110*/  PRMT R0, R0, 0x654, R75 ;  /* 0x0000065400007816 */ /* 0x000fea000000004b */
[----:B------:R2:W3:Y:S04]  /*7120*/  @P0 LDS.128 R56, [R73+0x200] ;  /* 0x0002000049380984 */ /* 0x0004e80000000c00 */
[----:B------:R2:W4:Y:S01]  /*7130*/  @P0 LDS.128 R60, [R74+0x200] ;  /* 0x000200004a3c0984 */ /* 0x0005220000000c00 */
        /* <DEDUP_REMOVED lines=10> */
[----:B--23--:R-:W-:Y:S02]  /*71e0*/  LOP3.LUT R99, R99, R0, RZ, 0x3c, !PT ;  /* 0x0000000063637212 */ /* 0x00cfe400078e3cff */
.L_x_117:
[----:B------:R-:W-:Y:S05]  /*71f0*/  BSYNC B1 ;  /* 0x0000000000017941 */ /* 0x000fea0003800000 */
.L_x_116:
[----:B------:R-:W-:Y:S05]  /*7200*/  VIADD R0, R48, 0x20 ;  /* 0x0000002030007836 */ /* 0x000fea0000000000 */
[----:B------:R-:W-:Y:S04]  /*7210*/  SHF.R.U32.HI R0, RZ, 0x15, R0 ;  /* 0x00000015ff007819 */ /* 0x000fe80000011600 */
[----:B------:R-:W-:Y:S11]  /*7220*/  LOP3.LUT P0, RZ, R0, 0x3, R97, 0x48, !PT ;  /* 0x0000000300ff7812 */ /* 0x000ff60007804861 */
[----:B------:R-:W-:Y:S02]  /*7230*/  @!UPT UIADD3 URZ, UPT, UPT, URZ, URZ, URZ ;  /* 0x000000fffffff290 */ /* 0x000fe4000fffe0ff */
[----:B------:R-:W-:Y:S05]  /*7240*/  @!P0 BRA `(.L_x_121) ;  /* 0x0000000000408947 */ /* 0x000fea0003800000 */
[----:B------:R-:W2:Y:S01]  /*7250*/  LDCU.64 UR8, c[0x4][0x70] ;  /* 0x01000e00ff0877ac */ /* 0x000ea20008000a00 */
[----:B------:R-:W-:Y:S01]  /*7260*/  MOV R3, 0x0 ;  /* 0x0000000000037802 */ /* 0x000fe20000000f00 */
[----:B------:R-:W-:Y:S02]  /*7270*/  HFMA2 R12, -RZ, RZ, 0, 5.9604644775390625e-08 ;  /* 0x00000001ff0c7431 */ /* 0x000fe400000001ff */
[----:B------:R-:W-:Y:S02]  /*7280*/  IMAD.MOV.U32 R8, RZ, RZ, 0x192 ;  /* 0x00000192ff087424 */ /* 0x000fe400078e00ff */
[----:B------:R-:W-:Y:S01]  /*7290*/  IMAD.MOV.U32 R13, RZ, RZ, RZ ;  /* 0x000000ffff0d7224 */ /* 0x000fe200078e00ff */
[----:B------:R-:W3:Y:S01]  /*72a0*/  LDCU.64 UR6, c[0x4][0x78] ;  /* 0x01000f00ff0677ac */ /* 0x000ee20008000a00 */
[----:B------:R-:W1:Y:S01]  /*72b0*/  LDC.64 R2, c[0x4][R3] ;  /* 0x0100000003027b82 */ /* 0x000e620000000a00 */
[----:B------:R-:W5:Y:S01]  /*72c0*/  LDCU.64 UR4, c[0x4][0x10] ;  /* 0x01000200ff0477ac */ /* 0x000f620008000a00 */
[----:B--2---:R-:W-:Y:S01]  /*72d0*/  MOV R5, UR9 ;  /* 0x0000000900057c02 */ /* 0x004fe20008000f00 */
[----:B------:R-:W-:Y:S01]  /*72e0*/  IMAD.U32 R4, RZ, RZ, UR8 ;  /* 0x00000008ff047e24 */ /* 0x000fe2000f8e00ff */
[----:B---3--:R-:W-:Y:S01]  /*72f0*/  MOV R7, UR7 ;  /* 0x0000000700077c02 */ /* 0x008fe20008000f00 */
[----:B------:R-:W-:Y:S01]  /*7300*/  IMAD.U32 R6, RZ, RZ, UR6 ;  /* 0x00000006ff067e24 */ /* 0x000fe2000f8e00ff */
[----:B-----5:R-:W-:Y:S01]  /*7310*/  MOV R11, UR5 ;  /* 0x00000005000b7c02 */ /* 0x020fe20008000f00 */
[----:B------:R-:W-:Y:S02]  /*7320*/  IMAD.U32 R10, RZ, RZ, UR4 ;  /* 0x00000004ff0a7e24 */ /* 0x000fe4000f8e00ff */
[----:B------:R-:W-:Y:S07]  /*7330*/  LEPC R20, `(.L_x_121) ;  /* 0x000000001014794e */ /* 0x000fee0000000000 */
[----:B-1--4-:R-:W-:Y:S05]  /*7340*/  CALL.ABS.NOINC R2 ;  /* 0x0000000002007343 */ /* 0x012fea0003c00000 */
.L_x_121:
[----:B------:R-:W-:Y:S01]  /*7350*/  ISETP.NE.AND P0, PT, R108, RZ, PT ;  /* 0x000000ff6c00720c */ /* 0x000fe20003f05270 */
[----:B------:R-:W-:Y:S05]  /*7360*/  WARPSYNC.ALL ;  /* 0x0000000000007948 */ /* 0x000fea0003800000 */
[----:B------:R-:W-:Y:S01]  /*7370*/  R2UR UR4, R48 ;  /* 0x00000000300472ca */ /* 0x000fe200000e0000 */
[----:B------:R-:W-:Y:S01]  /*7380*/  IMAD.U32 R77, R58, 0x10000, RZ ;  /* 0x000100003a4d7824 */ /* 0x000fe200078e00ff */
[----:B------:R-:W-:Y:S01]  /*7390*/  SHF.L.U32 R51, R56, 0x10, RZ ;  /* 0x0000001038337819 */ /* 0x000fe200000006ff */
[----:B----4-:R-:W-:Y:S01]  /*73a0*/  IMAD.U32 R76, R60, 0x10000, RZ ;  /* 0x000100003c4c7824 */ /* 0x010fe200078e00ff */
[----:B------:R-:W-:Y:S01]  /*73b0*/  PRMT R49, R56, 0x8880, RZ ;  /* 0x0000888038317816 */ /* 0x000fe200000000ff */
[----:B-1----:R-:W-:Y:S01]  /*73c0*/  IMAD.U32 R66, R62, 0x10000, RZ ;  /* 0x000100003e427824 */ /* 0x002fe200078e00ff */
[----:B------:R-:W-:Y:S01]  /*73d0*/  SHF.L.U32 R52, R56, 0x8, RZ ;  /* 0x0000000838347819 */ /* 0x000fe200000006ff */
[----:B------:R-:W-:Y:S01]  /*73e0*/  BSSY.RECONVERGENT B0, `(.L_x_122) ;  /* 0x00000a0000007945 */ /* 0x000fe20003800200 */
[----:B------:R-:W-:Y:S02]  /*73f0*/  SHF.R.S32.HI R51, RZ, 0x18, R51 ;  /* 0x00000018ff337819 */ /* 0x000fe40000011433 */
[C---:B------:R-:W-:Y:S02]  /*7400*/  PRMT R82, R57.reuse, 0x8880, RZ ;  /* 0x0000888039527816 */ /* 0x040fe400000000ff */
[----:B------:R-:W-:Y:S01]  /*7410*/  SHF.R.S32.HI R52, RZ, 0x18, R52 ;  /* 0x00000018ff347819 */ /* 0x000fe20000011434 */
[----:B------:R-:W1:Y:S01]  /*7420*/  LDTM.x32 R4, tmem[UR4+0x20] ;  /* 0x00002004000479ee */ /* 0x000e6200082c0000 */
[----:B------:R-:W-:Y:S01]  /*7430*/  NOP ;  /* 0x0000000000007918 */ /* 0x000fe20000000000 */
[----:B------:R-:W-:Y:S02]  /*7440*/  IADD3 R110, PT, PT, R110, 0xd0, RZ ;  /* 0x000000d06e6e7810 */ /* 0x000fe40007ffe0ff */
[----:B------:R-:W-:Y:S02]  /*7450*/  SHF.R.S32.HI R53, RZ, 0x18, R56 ;  /* 0x00000018ff357819 */ /* 0x000fe40000011438 */
[----:B------:R-:W-:Y:S02]  /*7460*/  LOP3.LUT R110, R110, 0xfefffff8, RZ, 0xc0, !PT ;  /* 0xfefffff86e6e7812 */ /* 0x000fe400078ec0ff */
[----:B------:R-:W-:Y:S02]  /*7470*/  SHF.L.U32 R81, R57, 0x10, RZ ;  /* 0x0000001039517819 */ /* 0x000fe400000006ff */
[----:B-1----:R1:W-:Y:S01]  /*7480*/  SYNCS.ARRIVE.TRANS64.RED.A1T0 RZ, [R110+URZ], RZ ;  /* 0x000000ff6eff79a7 */ /* 0x0023e200081004ff */
[----:B------:R-:W-:Y:S02]  /*7490*/  PRMT R79, R58, 0x8880, RZ ;  /* 0x000088803a4f7816 */ /* 0x000fe400000000ff */
[----:B------:R-:W-:Y:S02]  /*74a0*/  SHF.R.S32.HI R54, RZ, 0x18, R57 ;  /* 0x00000018ff367819 */ /* 0x000fe40000011439 */
[C---:B------:R-:W-:Y:S02]  /*74b0*/  PRMT R73, R59.reuse, 0x8880, RZ ;  /* 0x000088803b497816 */ /* 0x040fe400000000ff */
[----:B------:R-:W-:Y:S02]  /*74c0*/  SHF.R.S32.HI R55, RZ, 0x18, R58 ;  /* 0x00000018ff377819 */ /* 0x000fe4000001143a */
[----:B------:R-:W-:Y:S02]  /*74d0*/  SHF.L.U32 R72, R59, 0x10, RZ ;  /* 0x000000103b487819 */ /* 0x000fe400000006ff */
[----:B------:R-:W-:Y:S02]  /*74e0*/  PRMT R78, R60, 0x8880, RZ ;  /* 0x000088803c4e7816 */ /* 0x000fe400000000ff */
[----:B------:R-:W-:Y:S01]  /*74f0*/  SHF.R.S32.HI R56, RZ, 0x18, R59 ;  /* 0x00000018ff387819 */ /* 0x000fe2000001143b */
[C---:B------:R-:W-:Y:S01]  /*7500*/  IMAD R0, R46.reuse, R4, RZ ;  /* 0x000000042e007224 */ /* 0x040fe200078e02ff */
[C---:B------:R-:W-:Y:S01]  /*7510*/  PRMT R70, R61.reuse, 0x8880, RZ ;  /* 0x000088803d467816 */ /* 0x040fe200000000ff */
[C---:B------:R-:W-:Y:S01]  /*7520*/  IMAD R2, R46.reuse, R5, RZ ;  /* 0x000000052e027224 */ /* 0x040fe200078e02ff */
[----:B------:R-:W-:Y:S01]  /*7530*/  SHF.L.U32 R69, R61, 0x10, RZ ;  /* 0x000000103d457819 */ /* 0x000fe200000006ff */
[----:B------:R-:W-:Y:S01]  /*7540*/  IMAD R3, R46, R6, RZ ;  /* 0x000000062e037224 */ /* 0x000fe200078e02ff */
[----:B------:R-:W-:Y:S01]  /*7550*/  PRMT R67, R62, 0x8880, RZ ;  /* 0x000088803e437816 */ /* 0x000fe200000000ff */
[-C--:B------:R-:W-:Y:S01]  /*7560*/  IMAD R0, R49, R50.reuse, R0 ;  /* 0x0000003231007224 */ /* 0x080fe200078e0200 */
[----:B------:R-:W-:Y:S01]  /*7570*/  PRMT R64, R63, 0x8880, RZ ;  /* 0x000088803f407816 */ /* 0x000fe200000000ff */
[----:B------:R-:W-:Y:S01]  /*7580*/  IMAD R7, R46, R7, RZ ;  /* 0x000000072e077224 */ /* 0x000fe200078e02ff */
[----:B------:R-:W-:Y:S01]  /*7590*/  SHF.L.U32 R80, R57, 0x8, RZ ;  /* 0x0000000839507819 */ /* 0x000fe200000006ff */
[-C--:B------:R-:W-:Y:S01]  /*75a0*/  IMAD R2, R51, R50.reuse, R2 ;  /* 0x0000003233027224 */ /* 0x080fe200078e0202 */
[----:B------:R-:W-:Y:S01]  /*75b0*/  SHF.R.S32.HI R51, RZ, 0x18, R81 ;  /* 0x00000018ff337819 */ /* 0x000fe20000011451 */
[----:B------:R-:W-:Y:S01]  /*75c0*/  IMAD R3, R52, R50, R3 ;  /* 0x0000003234037224 */ /* 0x000fe200078e0203 */
[----:B------:R-:W-:Y:S01]  /*75d0*/  SHF.R.S32.HI R52, RZ, 0x18, R72 ;  /* 0x00000018ff347819 */ /* 0x000fe20000011448 */
[----:B------:R-:W-:Y:S01]  /*75e0*/  IMAD.MOV.U32 R49, RZ, RZ, R82 ;  /* 0x000000ffff317224 */ /* 0x000fe200078e0052 */
[----:B------:R-:W-:Y:S01]  /*75f0*/  SHF.R.S32.HI R57, RZ, 0x18, R60 ;  /* 0x00000018ff397819 */ /* 0x000fe2000001143c */
[----:B------:R-:W-:Y:S01]  /*7600*/  IMAD R8, R46, R8, RZ ;  /* 0x000000082e087224 */ /* 0x000fe200078e02ff */
[----:B------:R-:W-:Y:S01]  /*7610*/  SHF.L.U32 R74, R58, 0x8, RZ ;  /* 0x000000083a4a7819 */ /* 0x000fe200000006ff */
[----:B------:R-:W-:Y:S01]  /*7620*/  IMAD R7, R53, R50, R7 ;  /* 0x0000003235077224 */ /* 0x000fe200078e0207 */
[----:B------:R-:W-:Y:S01]  /*7630*/  SHF.R.S32.HI R53, RZ, 0x18, R80 ;  /* 0x00000018ff357819 */ /* 0x000fe20000011450 */
[C---:B------:R-:W-:Y:S01]  /*7640*/  IMAD R9, R46.reuse, R9, RZ ;  /* 0x000000092e097224 */ /* 0x040fe200078e02ff */
[----:B------:R-:W-:Y:S01]  /*7650*/  SHF.R.S32.HI R58, RZ, 0x18, R61 ;  /* 0x00000018ff3a7819 */ /* 0x000fe2000001143d */
[C---:B------:R-:W-:Y:S01]  /*7660*/  IMAD R10, R46.reuse, R10, RZ ;  /* 0x0000000a2e0a7224 */ /* 0x040fe200078e02ff */
[----:B------:R-:W-:Y:S01]  /*7670*/  I2IP.S8.S32.SAT R101, R7, R3, RZ ;  /* 0x0000000307657239 */ /* 0x000fe200000014ff */
[----:B------:R-:W-:Y:S01]  /*7680*/  IMAD R8, R49, R50, R8 ;  /* 0x0000003231087224 */ /* 0x000fe200078e0208 */
[----:B------:R-:W-:Y:S01]  /*7690*/  MOV R49, R79 ;  /* 0x0000004f00317202 */ /* 0x000fe20000000f00 */
[----:B------:R-:W-:Y:S01]  /*76a0*/  IMAD R11, R46, R11, RZ ;  /* 0x0000000b2e0b7224 */ /* 0x000fe200078e02ff */
[----:B------:R-:W-:Y:S01]  /*76b0*/  I2IP.S8.S32.SAT R100, R2, R0, R101 ;  /* 0x0000000002647239 */ /* 0x000fe20000001465 */
[-C--:B------:R-:W-:Y:S01]  /*76c0*/  IMAD R9, R51, R50.reuse, R9 ;  /* 0x0000003233097224 */ /* 0x080fe200078e0209 */
[----:B------:R-:W-:Y:S01]  /*76d0*/  SHF.R.S32.HI R51, RZ, 0x18, R77 ;  /* 0x00000018ff337819 */ /* 0x000fe2000001144d */
[----:B------:R-:W-:Y:S01]  /*76e0*/  IMAD R10, R53, R50, R10 ;  /* 0x00000032350a7224 */ /* 0x000fe200078e020a */
[----:B------:R-:W-:Y:S01]  /*76f0*/  SHF.L.U32 R71, R59, 0x8, RZ ;  /* 0x000000083b477819 */ /* 0x000fe200000006ff */
[----:B------:R-:W-:Y:S01]  /*7700*/  IMAD R4, R46, R12, RZ ;  /* 0x0000000c2e047224 */ /* 0x000fe200078e02ff */
[----:B------:R-:W-:Y:S01]  /*7710*/  SHF.R.S32.HI R59, RZ, 0x18, R62 ;  /* 0x00000018ff3b7819 */ /* 0x000fe2000001143e */
[-C--:B------:R-:W-:Y:S01]  /*7720*/  IMAD R11, R54, R50.reuse, R11 ;  /* 0x00000032360b7224 */ /* 0x080fe200078e020b */
[----:B------:R-:W-:Y:S01]  /*7730*/  SHF.R.S32.HI R53, RZ, 0x18, R71 ;  /* 0x00000018ff357819 */ /* 0x000fe20000011447 */
[----:B------:R-:W-:Y:S01]  /*7740*/  IMAD R5, R46, R13, RZ ;  /* 0x0000000d2e057224 */ /* 0x000fe200078e02ff */
[----:B------:R-:W-:Y:S01]  /*7750*/  SHF.L.U32 R75, R60, 0x8, RZ ;  /* 0x000000083c4b7819 */ /* 0x000fe200000006ff */
[----:B------:R-:W-:Y:S01]  /*7760*/  IMAD R4, R49, R50, R4 ;  /* 0x0000003231047224 */ /* 0x000fe200078e0204 */
[----:B------:R-:W-:Y:S01]  /*7770*/  SHF.R.S32.HI R49, RZ, 0x18, R74 ;  /* 0x00000018ff317819 */ /* 0x000fe2000001144a */
[C---:B------:R-:W-:Y:S01]  /*7780*/  IMAD R6, R46.reuse, R14, RZ ;  /* 0x0000000e2e067224 */ /* 0x040fe200078e02ff */
[----:B------:R-:W-:Y:S01]  /*7790*/  I2IP.S8.S32.SAT R102, R11, R10, RZ ;  /* 0x0000000a0b667239 */ /* 0x000fe200000014ff */
[C---:B------:R-:W-:Y:S01]  /*77a0*/  IMAD R15, R46.reuse, R15, RZ ;  /* 0x0000000f2e0f7224 */ /* 0x040fe200078e02ff */
[----:B------:R-:W-:Y:S01]  /*77b0*/  SHF.R.S32.HI R60, RZ, 0x18, R63 ;  /* 0x00000018ff3c7819 */ /* 0x000fe2000001143f */
[----:B------:R-:W-:Y:S01]  /*77c0*/  IMAD R5, R51, R50, R5 ;  /* 0x0000003233057224 */ /* 0x000fe200078e0205 */
[----:B------:R-:W-:Y:S01]  /*77d0*/  MOV R51, R73 ;  /* 0x0000004900337202 */ /* 0x000fe20000000f00 */
[C---:B------:R-:W-:Y:S01]  /*77e0*/  IMAD R12, R46.reuse, R16, RZ ;  /* 0x000000102e0c7224 */ /* 0x040fe200078e02ff */
[----:B------:R-:W-:Y:S01]  /*77f0*/  I2IP.S8.S32.SAT R101, R9, R8, R102 ;  /* 0x0000000809657239 */ /* 0x000fe20000001466 */
[----:B------:R-:W-:Y:S01]  /*7800*/  IMAD R6, R49, R50, R6 ;  /* 0x0000003231067224 */ /* 0x000fe200078e0206 */
[----:B------:R-:W-:Y:S01]  /*7810*/  MOV R49, R78 ;  /* 0x0000004e00317202 */ /* 0x000fe20000000f00 */
[----:B------:R-:W-:Y:S01]  /*7820*/  IMAD R13, R46, R17, RZ ;  /* 0x000000112e0d7224 */ /* 0x000fe200078e02ff */
[----:B------:R-:W-:Y:S01]  /*7830*/  SHF.L.U32 R68, R61, 0x8, RZ ;  /* 0x000000083d447819 */ /* 0x000fe200000006ff */
[----:B------:R-:W-:Y:S01]  /*7840*/  IMAD R15, R55, R50, R15 ;  /* 0x00000032370f7224 */ /* 0x000fe200078e020f */
[----:B------:R-:W-:Y:S01]  /*7850*/  SHF.L.U32 R65, R62, 0x8, RZ ;  /* 0x000000083e417819 */ /* 0x000fe200000006ff */
[C---:B------:R-:W-:Y:S01]  /*7860*/  IMAD R14, R46.reuse, R18, RZ ;  /* 0x000000122e0e7224 */ /* 0x040fe200078e02ff */
[----:B------:R-:W-:Y:S01]  /*7870*/  SHF.L.U32 R62, R63, 0x10, RZ ;  /* 0x000000103f3e7819 */ /* 0x000fe200000006ff */
[----:B------:R-:W-:Y:S01]  /*7880*/  IMAD R12, R51, R50, R12 ;  /* 0x00000032330c7224 */ /* 0x000fe200078e020c */
[----:B------:R-:W-:Y:S01]  /*7890*/  I2IP.S8.S32.SAT R102, R15, R6, RZ ;  /* 0x000000060f667239 */ /* 0x000fe200000014ff */
[----:B------:R-:W-:Y:S01]  /*78a0*/  IMAD R19, R46, R19, RZ ;  /* 0x000000132e137224 */ /* 0x000fe200078e02ff */
[----:B------:R-:W-:Y:S01]  /*78b0*/  SHF.R.S32.HI R51, RZ, 0x18, R76 ;  /* 0x00000018ff337819 */ /* 0x000fe2000001144c */
[----:B------:R-:W-:Y:S01]  /*78c0*/  IMAD R13, R52, R50, R13 ;  /* 0x00000032340d7224 */ /* 0x000fe200078e020d */
[----:B------:R-:W-:Y:S01]  /*78d0*/  I2IP.S8.S32.SAT R102, R5, R4, R102 ;  /* 0x0000000405667239 */ /* 0x000fe20000001466 */
[C---:B------:R-:W-:Y:S01]  /*78e0*/  IMAD R16, R46.reuse, R20, RZ ;  /* 0x000000142e107224 */ /* 0x040fe200078e02ff */
[----:B------:R-:W-:Y:S01]  /*78f0*/  SHF.R.S32.HI R52, RZ, 0x18, R62 ;  /* 0x00000018ff347819 */ /* 0x000fe2000001143e */
[-C--:B------:R-:W-:Y:S01]  /*7900*/  IMAD R14, R53, R50.reuse, R14 ;  /* 0x00000032350e7224 */ /* 0x080fe200078e020e */
[----:B------:R-:W-:Y:S01]  /*7910*/  SHF.R.S32.HI R53, RZ, 0x18, R75 ;  /* 0x00000018ff357819 */ /* 0x000fe2000001144b */
[----:B------:R-:W-:Y:S01]  /*7920*/  IMAD R17, R46, R21, RZ ;  /* 0x000000152e117224 */ /* 0x000fe200078e02ff */
[----:B------:R-:W-:Y:S01]  /*7930*/  SHF.L.U32 R61, R63, 0x8, RZ ;  /* 0x000000083f3d7819 */ /* 0x000fe200000006ff */
[----:B------:R-:W-:Y:S01]  /*7940*/  IMAD R19, R56, R50, R19 ;  /* 0x0000003238137224 */ /* 0x000fe200078e0213 */
[----:B-1----:R-:W-:Y:S01]  /*7950*/  IADD3 R110, PT, PT, R44, 0x1, RZ ;  /* 0x000000012c6e7810 */ /* 0x002fe20007ffe0ff */
[C---:B------:R-:W-:Y:S02]  /*7960*/  IMAD R18, R46.reuse, R22, RZ ;  /* 0x000000162e127224 */ /* 0x040fe400078e02ff */
[----:B------:R-:W-:Y:S01]  /*7970*/  IMAD R16, R49, R50, R16 ;  /* 0x0000003231107224 */ /* 0x000fe200078e0210 */
[----:B------:R-:W-:Y:S01]  /*7980*/  I2IP.S8.S32.SAT R103, R19, R14, RZ ;  /* 0x0000000e13677239 */ /* 0x000fe200000014ff */
[C---:B------:R-:W-:Y:S02]  /*7990*/  IMAD R23, R46.reuse, R23, RZ ;  /* 0x000000172e177224 */ /* 0x040fe400078e02ff */
[----:B------:R-:W-:Y:S01]  /*79a0*/  IMAD R17, R51, R50, R17 ;  /* 0x0000003233117224 */ /* 0x000fe200078e0211 */
[----:B------:R-:W-:Y:S01]  /*79b0*/  I2IP.S8.S32.SAT R103, R13, R12, R103 ;  /* 0x0000000c0d677239 */ /* 0x000fe20000001467 */
[C---:B------:R-:W-:Y:S01]  /*79c0*/  IMAD R20, R46.reuse, R24, RZ ;  /* 0x000000182e147224 */ /* 0x040fe200078e02ff */
[----:B------:R-:W-:Y:S01]  /*79d0*/  SHF.R.S32.HI R51, RZ, 0x18, R69 ;  /* 0x00000018ff337819 */ /* 0x000fe20000011445 */
[-C--:B------:R-:W-:Y:S01]  /*79e0*/  IMAD R18, R53, R50.reuse, R18 ;  /* 0x0000003235127224 */ /* 0x080fe200078e0212 */
[----:B------:R-:W-:Y:S01]  /*79f0*/  SHF.R.S32.HI R53, RZ, 0x18, R68 ;  /* 0x00000018ff357819 */ /* 0x000fe20000011444 */
[----:B------:R-:W-:Y:S01]  /*7a00*/  IMAD.MOV.U32 R49, RZ, RZ, R70 ;  /* 0x000000ffff317224 */ /* 0x000fe200078e0046 */
[----:B------:R1:W-:Y:S01]  /*7a10*/  STS.128 [R95+UR49+0x3200], R100 ;  /* 0x003200645f007988 */ /* 0x0003e20008000c31 */
[C---:B------:R-:W-:Y:S02]  /*7a20*/  IMAD R21, R46.reuse, R25, RZ ;  /* 0x000000192e157224 */ /* 0x040fe400078e02ff */
[----:B------:R-:W-:Y:S02]  /*7a30*/  IMAD R23, R57, R50, R23 ;  /* 0x0000003239177224 */ /* 0x000fe400078e0217 */
[C---:B------:R-:W-:Y:S02]  /*7a40*/  IMAD R22, R46.reuse, R26, RZ ;  /* 0x0000001a2e167224 */ /* 0x040fe400078e02ff */
[----:B------:R-:W-:Y:S01]  /*7a50*/  IMAD R20, R49, R50, R20 ;  /* 0x0000003231147224 */ /* 0x000fe200078e0214 */
[----:B------:R-:W-:Y:S01]  /*7a60*/  I2IP.S8.S32.SAT R116, R23, R18, RZ ;  /* 0x0000001217747239 */ /* 0x000fe200000014ff */
[C---:B------:R-:W-:Y:S01]  /*7a70*/  IMAD R27, R46.reuse, R27, RZ ;  /* 0x0000001b2e1b7224 */ /* 0x040fe200078e02ff */
[----:B------:R-:W-:Y:S01]  /*7a80*/  MOV R49, R67 ;  /* 0x0000004300317202 */ /* 0x000fe20000000f00 */
[----:B------:R-:W-:Y:S01]  /*7a90*/  IMAD R21, R51, R50, R21 ;  /* 0x0000003233157224 */ /* 0x000fe200078e0215 */
[----:B------:R-:W-:Y:S01]  /*7aa0*/  I2IP.S8.S32.SAT R116, R17, R16, R116 ;  /* 0x0000001011747239 */ /* 0x000fe20000001474 */
[----:B------:R-:W-:Y:S01]  /*7ab0*/  IMAD R24, R46, R28, RZ ;  /* 0x0000001c2e187224 */ /* 0x000fe200078e02ff */
[----:B------:R-:W-:Y:S01]  /*7ac0*/  SHF.R.S32.HI R51, RZ, 0x18, R66 ;  /* 0x00000018ff337819 */ /* 0x000fe20000011442 */
[-C--:B------:R-:W-:Y:S01]  /*7ad0*/  IMAD R22, R53, R50.reuse, R22 ;  /* 0x0000003235167224 */ /* 0x080fe200078e0216 */
[----:B------:R-:W-:Y:S01]  /*7ae0*/  SHF.R.S32.HI R53, RZ, 0x18, R61 ;  /* 0x00000018ff357819 */ /* 0x000fe2000001143d */
[-C--:B------:R-:W-:Y:S02]  /*7af0*/  IMAD R27, R58, R50.reuse, R27 ;  /* 0x000000323a1b7224 */ /* 0x080fe400078e021b */
[C---:B------:R-:W-:Y:S02]  /*7b00*/  IMAD R25, R46.reuse, R29, RZ ;  /* 0x0000001d2e197224 */ /* 0x040fe400078e02ff */
[----:B------:R-:W-:Y:S01]  /*7b10*/  IMAD R24, R49, R50, R24 ;  /* 0x0000003231187224 */ /* 0x000fe200078e0218 */
[----:B------:R-:W-:Y:S01]  /*7b20*/  SHF.R.S32.HI R49, RZ, 0x18, R65 ;  /* 0x00000018ff317819 */ /* 0x000fe20000011441 */
[C---:B------:R-:W-:Y:S01]  /*7b30*/  IMAD R26, R46.reuse, R30, RZ ;  /* 0x0000001e2e1a7224 */ /* 0x040fe200078e02ff */
[----:B------:R-:W-:Y:S01]  /*7b40*/  I2IP.S8.S32.SAT R117, R27, R22, RZ ;  /* 0x000000161b757239 */ /* 0x000fe200000014ff */
[C---:B------:R-:W-:Y:S02]  /*7b50*/  IMAD R31, R46.reuse, R31, RZ ;  /* 0x0000001f2e1f7224 */ /* 0x040fe400078e02ff */
[----:B------:R-:W-:Y:S01]  /*7b60*/  IMAD R25, R51, R50, R25 ;  /* 0x0000003233197224 */ /* 0x000fe200078e0219 */
[----:B------:R-:W-:Y:S01]  /*7b70*/  MOV R51, R64 ;  /* 0x0000004000337202 */ /* 0x000fe20000000f00 */
[C---:B------:R-:W-:Y:S01]  /*7b80*/  IMAD R28, R46.reuse, R32, RZ ;  /* 0x000000202e1c7224 */ /* 0x040fe200078e02ff */
[----:B------:R-:W-:Y:S01]  /*7b90*/  I2IP.S8.S32.SAT R117, R21, R20, R117 ;  /* 0x0000001415757239 */ /* 0x000fe20000001475 */
[-C--:B------:R-:W-:Y:S02]  /*7ba0*/  IMAD R26, R49, R50.reuse, R26 ;  /* 0x00000032311a7224 */ /* 0x080fe400078e021a */
[C---:B------:R-:W-:Y:S02]  /*7bb0*/  IMAD R29, R46.reuse, R33, RZ ;  /* 0x000000212e1d7224 */ /* 0x040fe400078e02ff */
[-C--:B------:R-:W-:Y:S02]  /*7bc0*/  IMAD R31, R59, R50.reuse, R31 ;  /* 0x000000323b1f7224 */ /* 0x080fe400078e021f */
[----:B------:R-:W-:Y:S02]  /*7bd0*/  IMAD R28, R51, R50, R28 ;  /* 0x00000032331c7224 */ /* 0x000fe400078e021c */
[----:B------:R-:W-:Y:S01]  /*7be0*/  IMAD R30, R46, R34, RZ ;  /* 0x000000222e1e7224 */ /* 0x000fe200078e02ff */
[----:B------:R-:W-:Y:S01]  /*7bf0*/  I2IP.S8.S32.SAT R113, R31, R26, RZ ;  /* 0x0000001a1f717239 */ /* 0x000fe200000014ff */
[----:B------:R-:W-:Y:S02]  /*7c00*/  IMAD R29, R52, R50, R29 ;  /* 0x00000032341d7224 */ /* 0x000fe400078e021d */
[----:B------:R-:W-:Y:S01]  /*7c10*/  IMAD R35, R46, R35, RZ ;  /* 0x000000232e237224 */ /* 0x000fe200078e02ff */
[----:B------:R-:W-:Y:S01]  /*7c20*/  I2IP.S8.S32.SAT R118, R25, R24, R113 ;  /* 0x0000001819767239 */ /* 0x000fe20000001471 */
[-C--:B------:R-:W-:Y:S02]  /*7c30*/  IMAD R30, R53, R50.reuse, R30 ;  /* 0x00000032351e7224 */ /* 0x080fe400078e021e */
[----:B------:R-:W-:Y:S05]  /*7c40*/  IMAD R35, R60, R50, R35 ;  /* 0x000000323c237224 */ /* 0x000fea00078e0223 */
[----:B------:R-:W-:Y:S04]  /*7c50*/  I2IP.S8.S32.SAT R114, R35, R30, RZ ;  /* 0x0000001e23727239 */ /* 0x000fe800000014ff */
[----:B------:R-:W-:Y:S05]  /*7c60*/  I2IP.S8.S32.SAT R119, R29, R28, R114 ;  /* 0x0000001c1d777239 */ /* 0x000fea0000001472 */
        /* <DEDUP_REMOVED lines=9> */
[----:B------:R-:W-:Y:S02]  /*7d00*/  UIADD3 UR12, UP0, UPT, UR52, 0x680, URZ ;  /* 0x00000680340c7890 */ /* 0x000fe4000ff1e0ff */
[----:B------:R-:W-:Y:S02]  /*7d10*/  UIADD3 UR9, UPT, UPT, UR41, 0x20, URZ ;  /* 0x0000002029097890 */ /* 0x000fe4000fffe0ff */
[----:B------:R-:W-:Y:S02]  /*7d20*/  UIADD3 UR8, UPT, UPT, UR49, 0x3200, URZ ;  /* 0x0000320031087890 */ /* 0x000fe4000fffe0ff */
[----:B------:R-:W-:Y:S01]  /*7d30*/  UIADD3.X UR13, UPT, UPT, URZ, UR53, URZ, UP0, !UPT ;  /* 0x00000035ff0d7290 */ /* 0x000fe200087fe4ff */
[----:B------:R-:W-:Y:S01]  /*7d40*/  UMOV UR10, UR42 ;  /* 0x0000002a000a7c82 */ /* 0x000fe20008000000 */
[----:B------:R-:W-:Y:S01]  /*7d50*/  UMOV UR11, UR36 ;  /* 0x00000024000b7c82 */ /* 0x000fe20008000000 */
[----:B------:R-:W-:Y:S02]  /*7d60*/  UIADD3 UR5, UPT, UPT, UR41, 0x60, URZ ;  /* 0x0000006029057890 */ /* 0x000fe4000fffe0ff */
[----:B------:R-:W-:Y:S01]  /*7d70*/  UIADD3 UR4, UPT, UPT, UR49, 0x3a00, URZ ;  /* 0x00003a0031047890 */ /* 0x000fe2000fffe0ff */
[----:B------:R-:W-:Y:S03]  /*7d80*/  UMOV UR6, UR42 ;  /* 0x0000002a00067c82 */ /* 0x000fe60008000000 */
[----:B------:R2:W-:Y:S01]  /*7d90*/  UTMASTG.3D [UR8], [UR12] ;  /* 0x000000080c0073b5 */ /* 0x0005e20008010000 */
[----:B------:R-:W-:Y:S04]  /*7da0*/  UMOV UR7, UR36 ;  /* 0x0000002400077c82 */ /* 0x000fe80008000000 */
[----:B------:R2:W-:Y:S01]  /*7db0*/  UTMASTG.3D [UR4], [UR12] ;  /* 0x000000040c0073b5 */ /* 0x0005e20008010000 */
[----:B------:R0:W-:Y:S01]  /*7dc0*/  UTMACMDFLUSH ;  /* 0x00000000000079b7 */ /* 0x0001e20000000000 */
[----:B--2---:R-:W-:Y:S04]  /*7dd0*/  DEPBAR.LE SB0, 0x1 ;  /* 0x000080400000791a */ /* 0x004fe80000000000 */
.L_x_123:
[----:B------:R-:W-:Y:S05]  /*7de0*/  BSYNC.RECONVERGENT B0 ;  /* 0x0000000000007941 */ /* 0x000fea0003800200 */
.L_x_122:
[----:B------:R-:W-:Y:S01]  /*7df0*/  BAR.SYNC.DEFER_BLOCKING 0x1, 0x80 ;  /* 0x0042000000007b1d */ /* 0x000fe20000010000 */
[----:B------:R-:W-:Y:S01]  /*7e00*/  ISETP.NE.AND P2, PT, R109, RZ, PT ;  /* 0x000000ff6d00720c */ /* 0x000fe20003f45270 */
[----:B------:R-:W-:Y:S01]  /*7e10*/  IMAD.IADD R20, R43, 0x1, R83 ;  /* 0x000000012b147824 */ /* 0x000fe200078e0253 */
[----:B------:R-:W-:Y:S01]  /*7e20*/  ISETP.NE.AND P0, PT, R111, 0x2, PT ;  /* 0x000000026f00780c */ /* 0x000fe20003f05270 */
[----:B------:R-:W-:Y:S01]  /*7e30*/  IMAD.IADD R21, R45, 0x1, R90 ;  /* 0x000000012d157824 */ /* 0x000fe200078e025a */
[----:B------:R-:W-:Y:S02]  /*7e40*/  ISETP.NE.AND P1, PT, R110, 0x4, PT ;  /* 0x000000046e00780c */ /* 0x000fe40003f25270 */
[----:B------:R-:W-:Y:S02]  /*7e50*/  SEL R0, RZ, 0x1, P0 ;  /* 0x00000001ff007807 */ /* 0x000fe40000000000 */
[----:B------:R-:W-:Y:S02]  /*7e60*/  SEL R3, RZ, 0x1, P1 ;  /* 0x00000001ff037807 */ /* 0x000fe40000800000 */
[----:B------:R-:W-:Y:S02]  /*7e70*/  LOP3.LUT R105, R105, R0, RZ, 0x3c, !PT ;  /* 0x0000000069697212 */ /* 0x000fe400078e3cff */
[----:B------:R-:W-:Y:S02]  /*7e80*/  LOP3.LUT R106, R106, R3, RZ, 0x3c, !PT ;  /* 0x000000036a6a7212 */ /* 0x000fe400078e3cff */
[----:B------:R-:W-:Y:S02]  /*7e90*/  @P2 R2UR UR36, R98 ;  /* 0x00000000622422ca */ /* 0x000fe400000e0000 */
[----:B------:R-:W-:Y:S02]  /*7ea0*/  SEL R111, R111, RZ, P0 ;  /* 0x000000ff6f6f7207 */ /* 0x000fe40000000000 */
[----:B------:R-:W-:Y:S01]  /*7eb0*/  SEL R44, R110, RZ, P1 ;  /* 0x000000ff6e2c7207 */ /* 0x000fe20000800000 */
[----:B------:R-:W-:Y:S10]  /*7ec0*/  @P2 BRA `(.L_x_124) ;  /* 0xffffffd400bc2947 */ /* 0x000ff4000383ffff */
[----:B------:R-:W-:Y:S05]  /*7ed0*/  EXIT ;  /* 0x000000000000794d */ /* 0x000fea0003800000 */
.L_x_24:
[----:B--2---:R2:W4:Y:S02]  /*7ee0*/  SYNCS.PHASECHK.TRANS64.TRYWAIT P0, [R3+URZ+0x100], R2 ;  /* 0x00010002030075a7 */ /* 0x00452400080011ff */
[----:B----4-:R-:W-:Y:S05]  /*7ef0*/  @!P0 NANOSLEEP.SYNCS 0x989680 ;  /* 0x009896800000895d */ /* 0x010fea0003900000 */
[----:B------:R-:W4:Y:S02]  /*7f00*/  @!P0 SYNCS.PHASECHK.TRANS64 P0, [R3+URZ+0x100], R2 ;  /* 0x00010002030085a7 */ /* 0x000f2400080010ff */
[----:B----4-:R-:W-:Y:S05]  /*7f10*/  @!P0 BRA `(.L_x_24) ;  /* 0xfffffffc00f08947 */ /* 0x010fea000383ffff */
[----:B------:R-:W-:Y:S05]  /*7f20*/  BRA `(.L_x_125) ;  /* 0xffffff9800347947 */ /* 0x000fea000383ffff */
.L_x_27:
[----:B-1----:R-:W-:-:S07]  /*7f30*/  MOV R2, UR33 ;  /* 0x0000002100027c02 */ /* 0x002fce0008000f00 */
.L_x_126:
[----:B-1----:R1:W2:Y:S02]  /*7f40*/  SYNCS.PHASECHK.TRANS64.TRYWAIT P0, [R2+URZ+0x30], R5 ;  /* 0x00003005020075a7 */ /* 0x0022a400080011ff */
[----:B--2---:R-:W-:Y:S05]  /*7f50*/  @!P0 NANOSLEEP.SYNCS 0x989680 ;  /* 0x009896800000895d */ /* 0x004fea0003900000 */
[----:B------:R-:W2:Y:S02]  /*7f60*/  @!P0 SYNCS.PHASECHK.TRANS64 P0, [R2+URZ+0x30], R5 ;  /* 0x00003005020085a7 */ /* 0x000ea400080010ff */
[----:B--2---:R-:W-:Y:S05]  /*7f70*/  @!P0 BRA `(.L_x_126) ;  /* 0xfffffffc00f08947 */ /* 0x004fea000383ffff */
[----:B------:R-:W-:Y:S05]  /*7f80*/  BRA `(.L_x_26) ;  /* 0xffffff9800987947 */ /* 0x000fea000383ffff */
.L_x_34:
[----:B-1----:R-:W-:-:S07]  /*7f90*/  MOV R2, UR33 ;  /* 0x0000002100027c02 */ /* 0x002fce0008000f00 */
.L_x_127:
[----:B-1----:R1:W2:Y:S02]  /*7fa0*/  SYNCS.PHASECHK.TRANS64.TRYWAIT P0, [R2+URZ+0x30], R5 ;  /* 0x00003005020075a7 */ /* 0x0022a400080011ff */
[----:B--2---:R-:W-:Y:S05]  /*7fb0*/  @!P0 NANOSLEEP.SYNCS 0x989680 ;  /* 0x009896800000895d */ /* 0x004fea0003900000 */
[----:B------:R-:W2:Y:S02]  /*7fc0*/  @!P0 SYNCS.PHASECHK.TRANS64 P0, [R2+URZ+0x30], R5 ;  /* 0x00003005020085a7 */ /* 0x000ea400080010ff */
[----:B--2---:R-:W-:Y:S05]  /*7fd0*/  @!P0 BRA `(.L_x_127) ;  /* 0xfffffffc00f08947 */ /* 0x004fea000383ffff */
[----:B------:R-:W-:Y:S05]  /*7fe0*/  BRA `(.L_x_33) ;  /* 0xffffff9c00807947 */ /* 0x000fea000383ffff */
.L_x_39:
[----:B-1----:R1:W2:Y:S02]  /*7ff0*/  SYNCS.PHASECHK.TRANS64.TRYWAIT P0, [R2+URZ+0x90], R3 ;  /* 0x00009003020075a7 */ /* 0x0022a400080011ff */
[----:B--2---:R-:W-:Y:S05]  /*8000*/  @!P0 NANOSLEEP.SYNCS 0x989680 ;  /* 0x009896800000895d */ /* 0x004fea0003900000 */
[----:B------:R-:W2:Y:S02]  /*8010*/  @!P0 SYNCS.PHASECHK.TRANS64 P0, [R2+URZ+0x90], R3 ;  /* 0x00009003020085a7 */ /* 0x000ea400080010ff */
[----:B--2---:R-:W-:Y:S05]  /*8020*/  @!P0 BRA `(.L_x_39) ;  /* 0xfffffffc00f08947 */ /* 0x004fea000383ffff */
[----:B------:R-:W-:Y:S05]  /*8030*/  BRA `(.L_x_128) ;  /* 0xffffffa000487947 */ /* 0x000fea000383ffff */
.L_x_43:
[----:B---3--:R-:W-:-:S07]  /*8040*/  MOV R0, UR5 ;  /* 0x0000000500007c02 */ /* 0x008fce0008000f00 */
.L_x_129:
[----:B-1----:R1:W2:Y:S02]  /*8050*/  SYNCS.PHASECHK.TRANS64.TRYWAIT P0, [R0+URZ], R3 ;  /* 0x00000003000075a7 */ /* 0x0022a400080011ff */
[----:B--2---:R-:W-:Y:S05]  /*8060*/  @!P0 NANOSLEEP.SYNCS 0x989680 ;  /* 0x009896800000895d */ /* 0x004fea0003900000 */
[----:B------:R-:W2:Y:S02]  /*8070*/  @!P0 SYNCS.PHASECHK.TRANS64 P0, [R0+URZ], R3 ;  /* 0x00000003000085a7 */ /* 0x000ea400080010ff */
[----:B--2---:R-:W-:Y:S05]  /*8080*/  @!P0 BRA `(.L_x_129) ;  /* 0xfffffffc00f08947 */ /* 0x004fea000383ffff */
[----:B------:R-:W-:Y:S05]  /*8090*/  BRA `(.L_x_130) ;  /* 0xffffffa400b87947 */ /* 0x000fea000383ffff */
.L_x_44:
[----:B---3--:R-:W-:-:S07]  /*80a0*/  MOV R0, UR5 ;  /* 0x0000000500007c02 */ /* 0x008fce0008000f00 */
.L_x_131:
[----:B-1----:R1:W2:Y:S02]  /*80b0*/  SYNCS.PHASECHK.TRANS64.TRYWAIT P0, [R0+URZ], R3 ;  /* 0x00000003000075a7 */ /* 0x0022a400080011ff */
[----:B--2---:R-:W-:Y:S05]  /*80c0*/  @!P0 NANOSLEEP.SYNCS 0x989680 ;  /* 0x009896800000895d */ /* 0x004fea0003900000 */
[----:B------:R-:W2:Y:S02]  /*80d0*/  @!P0 SYNCS.PHASECHK.TRANS64 P0, [R0+URZ], R3 ;  /* 0x00000003000085a7 */ /* 0x000ea400080010ff */
[----:B--2---:R-:W-:Y:S05]  /*80e0*/  @!P0 BRA `(.L_x_131) ;  /* 0xfffffffc00f08947 */ /* 0x004fea000383ffff */
[----:B------:R-:W-:Y:S05]  /*80f0*/  BRA `(.L_x_132) ;  /* 0xffffffa400c47947 */ /* 0x000fea000383ffff */
.L_x_45:
[----:B---3--:R-:W-:-:S07]  /*8100*/  MOV R0, UR5 ;  /* 0x0000000500007c02 */ /* 0x008fce0008000f00 */
.L_x_133:
[----:B-1----:R1:W2:Y:S02]  /*8110*/  SYNCS.PHASECHK.TRANS64.TRYWAIT P0, [R0+URZ], R3 ;  /* 0x00000003000075a7 */ /* 0x0022a400080011ff */
[----:B--2---:R-:W-:Y:S05]  /*8120*/  @!P0 NANOSLEEP.SYNCS 0x989680 ;  /* 0x009896800000895d */ /* 0x004fea0003900000 */
[----:B------:R-:W2:Y:S02]  /*8130*/  @!P0 SYNCS.PHASECHK.TRANS64 P0, [R0+URZ], R3 ;  /* 0x00000003000085a7 */ /* 0x000ea400080010ff */
[----:B--2---:R-:W-:Y:S05]  /*8140*/  @!P0 BRA `(.L_x_133) ;  /* 0xfffffffc00f08947 */ /* 0x004fea000383ffff */
[----:B------:R-:W-:Y:S05]  /*8150*/  BRA `(.L_x_134) ;  /* 0xffffffa400d07947 */ /* 0x000fea000383ffff */
.L_x_46:
[----:B---3--:R-:W-:-:S07]  /*8160*/  MOV R0, UR5 ;  /* 0x0000000500007c02 */ /* 0x008fce0008000f00 */
.L_x_135:
[----:B-1----:R1:W2:Y:S02]  /*8170*/  SYNCS.PHASECHK.TRANS64.TRYWAIT P0, [R0+URZ], R3 ;  /* 0x00000003000075a7 */ /* 0x0022a400080011ff */
[----:B--2---:R-:W-:Y:S05]  /*8180*/  @!P0 NANOSLEEP.SYNCS 0x989680 ;  /* 0x009896800000895d */ /* 0x004fea0003900000 */
[----:B------:R-:W2:Y:S02]  /*8190*/  @!P0 SYNCS.PHASECHK.TRANS64 P0, [R0+URZ], R3 ;  /* 0x00000003000085a7 */ /* 0x000ea400080010ff */
[----:B--2---:R-:W-:Y:S05]  /*81a0*/  @!P0 BRA `(.L_x_135) ;  /* 0xfffffffc00f08947 */ /* 0x004fea000383ffff */
[----:B------:R-:W-:Y:S05]  /*81b0*/  BRA `(.L_x_136) ;  /* 0xffffffa400dc7947 */ /* 0x000fea000383ffff */
.L_x_47:
[----:B---3--:R-:W-:-:S07]  /*81c0*/  MOV R0, UR5 ;  /* 0x0000000500007c02 */ /* 0x008fce0008000f00 */
.L_x_137:
[----:B-1----:R1:W2:Y:S02]  /*81d0*/  SYNCS.PHASECHK.TRANS64.TRYWAIT P0, [R0+URZ], R3 ;  /* 0x00000003000075a7 */ /* 0x0022a400080011ff */
[----:B--2---:R-:W-:Y:S05]  /*81e0*/  @!P0 NANOSLEEP.SYNCS 0x989680 ;  /* 0x009896800000895d */ /* 0x004fea0003900000 */
[----:B------:R-:W2:Y:S02]  /*81f0*/  @!P0 SYNCS.PHASECHK.TRANS64 P0, [R0+URZ], R3 ;  /* 0x00000003000085a7 */ /* 0x000ea400080010ff */
[----:B--2---:R-:W-:Y:S05]  /*8200*/  @!P0 BRA `(.L_x_137) ;  /* 0xfffffffc00f08947 */ /* 0x004fea000383ffff */
[----:B------:R-:W-:Y:S05]  /*8210*/  BRA `(.L_x_138) ;  /* 0xffffffa400e87947 */ /* 0x000fea000383ffff */
.L_x_50:
[----:B-1----:R1:W2:Y:S02]  /*8220*/  SYNCS.PHASECHK.TRANS64.TRYWAIT P0, [R0+URZ+0xf0], R5 ;  /* 0x0000f005000075a7 */ /* 0x0022a400080011ff */
[----:B--2---:R-:W-:Y:S05]  /*8230*/  @!P0 NANOSLEEP.SYNCS 0x989680 ;  /* 0x009896800000895d */ /* 0x004fea0003900000 */
[----:B------:R-:W2:Y:S02]  /*8240*/  @!P0 SYNCS.PHASECHK.TRANS64 P0, [R0+URZ+0xf0], R5 ;  /* 0x0000f005000085a7 */ /* 0x000ea400080010ff */
[----:B--2---:R-:W-:Y:S05]  /*8250*/  @!P0 BRA `(.L_x_50) ;  /* 0xfffffffc00f08947 */ /* 0x004fea000383ffff */
[----:B------:R-:W-:Y:S05]  /*8260*/  BRA `(.L_x_139) ;  /* 0xffffffa800487947 */ /* 0x000fea000383ffff */
.L_x_51:
[----:B------:R-:W-:-:S07]  /*8270*/  MOV R0, UR5 ;  /* 0x0000000500007c02 */ /* 0x000fce0008000f00 */
.L_x_140:
[----:B-1----:R1:W2:Y:S02]  /*8280*/  SYNCS.PHASECHK.TRANS64.TRYWAIT P0, [R0+URZ+0xa0], R7 ;  /* 0x0000a007000075a7 */ /* 0x0022a400080011ff */
[----:B--2---:R-:W-:Y:S05]  /*8290*/  @!P0 NANOSLEEP.SYNCS 0x989680 ;  /* 0x009896800000895d */ /* 0x004fea0003900000 */
[----:B------:R-:W2:Y:S02]  /*82a0*/  @!P0 SYNCS.PHASECHK.TRANS64 P0, [R0+URZ+0xa0], R7 ;  /* 0x0000a007000085a7 */ /* 0x000ea400080010ff */
[----:B--2---:R-:W-:Y:S05]  /*82b0*/  @!P0 BRA `(.L_x_140) ;  /* 0xfffffffc00f08947 */ /* 0x004fea000383ffff */
[----:B------:R-:W-:Y:S05]  /*82c0*/  BRA `(.L_x_141) ;  /* 0xffffffa800587947 */ /* 0x000fea000383ffff */
.L_x_52:
[----:B-1----:R1:W2:Y:S02]  /*82d0*/  SYNCS.PHASECHK.TRANS64.TRYWAIT P1, [R0+URZ+0x90], R5 ;  /* 0x00009005000075a7 */ /* 0x0022a400080211ff */
[----:B--2---:R-:W-:Y:S05]  /*82e0*/  @!P1 NANOSLEEP.SYNCS 0x989680 ;  /* 0x009896800000995d */ /* 0x004fea0003900000 */
[----:B------:R-:W2:Y:S02]  /*82f0*/  @!P1 SYNCS.PHASECHK.TRANS64 P1, [R0+URZ+0x90], R5 ;  /* 0x00009005000095a7 */ /* 0x000ea400080210ff */
[----:B--2---:R-:W-:Y:S05]  /*8300*/  @!P1 BRA `(.L_x_52) ;  /* 0xfffffffc00f09947 */ /* 0x004fea000383ffff */
[----:B------:R-:W-:Y:S05]  /*8310*/  BRA `(.L_x_142) ;  /* 0xffffffa800887947 */ /* 0x000fea000383ffff */
.L_x_55:
[----:B------:R-:W-:-:S07]  /*8320*/  MOV R0, UR5 ;  /* 0x0000000500007c02 */ /* 0x000fce0008000f00 */
.L_x_143:
[----:B-1----:R1:W2:Y:S02]  /*8330*/  SYNCS.PHASECHK.TRANS64.TRYWAIT P0, [R0+URZ+0xa0], R3 ;  /* 0x0000a003000075a7 */ /* 0x0022a400080011ff */
[----:B--2---:R-:W-:Y:S05]  /*8340*/  @!P0 NANOSLEEP.SYNCS 0x989680 ;  /* 0x009896800000895d */ /* 0x004fea0003900000 */
[----:B------:R-:W2:Y:S02]  /*8350*/  @!P0 SYNCS.PHASECHK.TRANS64 P0, [R0+URZ+0xa0], R3 ;  /* 0x0000a003000085a7 */ /* 0x000ea400080010ff */
[----:B--2---:R-:W-:Y:S05]  /*8360*/  @!P0 BRA `(.L_x_143) ;  /* 0xfffffffc00f08947 */ /* 0x004fea000383ffff */
[----:B------:R-:W-:Y:S05]  /*8370*/  BRA `(.L_x_54) ;  /* 0xffffffa800dc7947 */ /* 0x000fea000383ffff */
.L_x_64:
[----:B-1----:R-:W-:-:S04]  /*8380*/  MOV R4, UR6 ;  /* 0x0000000600047c02 */ /* 0x002fc80008000f00 */
[----:B------:R1:W2:Y:S03]  /*8390*/  SYNCS.PHASECHK.TRANS64.TRYWAIT P0, [R4+URZ+0x8], R5 ;  /* 0x00000805040075a7 */ /* 0x0002a600080011ff */
[----:B--2---:R-:W-:Y:S05]  /*83a0*/  @!P0 NANOSLEEP.SYNCS 0x989680 ;  /* 0x009896800000895d */ /* 0x004fea0003900000 */
[----:B------:R-:W2:Y:S02]  /*83b0*/  @!P0 SYNCS.PHASECHK.TRANS64 P0, [R4+URZ+0x8], R5 ;  /* 0x00000805040085a7 */ /* 0x000ea400080010ff */
[----:B--2---:R-:W-:Y:S05]  /*83c0*/  @!P0 BRA `(.L_x_64) ;  /* 0xfffffffc00ec8947 */ /* 0x004fea000383ffff */
[----:B------:R-:W-:Y:S05]  /*83d0*/  BRA `(.L_x_63) ;  /* 0xffffffac00907947 */ /* 0x000fea000383ffff */
.L_x_66:
[----:B------:R-:W-:Y:S01]  /*83e0*/  BSSY B0, `(.L_x_144) ;  /* 0x0000006000007945 */ /* 0x000fe20003800000 */
[----:B------:R-:W-:-:S07]  /*83f0*/  MOV R15, 0xffffffff ;  /* 0xffffffff000f7802 */ /* 0x000fce0000000f00 */
[----:B-1---5:R-:W-:Y:S05]  /*8400*/  WARPSYNC.COLLECTIVE R15, `(.L_x_145) ;  /* 0x000000000f0c7348 */ /* 0x022fea0003c00000 */
[----:B------:R-:W-:Y:S02]  /*8410*/  ELECT P6, UR79, PT ;  /* 0x00000000004f782f */ /* 0x000fe400038c0000 */
[----:B------:R-:W-:Y:S01]  /*8420*/  MOV R14, UR79 ;  /* 0x0000004f000e7c02 */ /* 0x000fe20008000f00 */
[----:B-1---5:R-:W-:Y:S10]  /*8430*/  ENDCOLLECTIVE ;  /* 0x000000000000791b */ /* 0x022ff40003800000 */
.L_x_145:
[----:B------:R-:W-:Y:S05]  /*8440*/  BSYNC B0 ;  /* 0x0000000000007941 */ /* 0x000fea0003800000 */
.L_x_144:
[----:B------:R-:W-:Y:S05]  /*8450*/  BRA `(.L_x_146) ;  /* 0xffffffac00c07947 */ /* 0x000fea000383ffff */
.L_x_68:
[----:B-1----:R-:W-:-:S04]  /*8460*/  MOV R2, UR6 ;  /* 0x0000000600027c02 */ /* 0x002fc80008000f00 */
[----:B------:R1:W2:Y:S03]  /*8470*/  SYNCS.PHASECHK.TRANS64.TRYWAIT P0, [R2+URZ+0x8], R3 ;  /* 0x00000803020075a7 */ /* 0x0002a600080011ff */
[----:B--2---:R-:W-:Y:S05]  /*8480*/  @!P0 NANOSLEEP.SYNCS 0x989680 ;  /* 0x009896800000895d */ /* 0x004fea0003900000 */
[----:B------:R-:W2:Y:S02]  /*8490*/  @!P0 SYNCS.PHASECHK.TRANS64 P0, [R2+URZ+0x8], R3 ;  /* 0x00000803020085a7 */ /* 0x000ea400080010ff */
[----:B--2---:R-:W-:Y:S05]  /*84a0*/  @!P0 BRA `(.L_x_68) ;  /* 0xfffffffc00ec8947 */ /* 0x004fea000383ffff */
[----:B------:R-:W-:Y:S05]  /*84b0*/  BRA `(.L_x_67) ;  /* 0xffffffac00c47947 */ /* 0x000fea000383ffff */
.L_x_69:
[----:B-1----:R1:W2:Y:S02]  /*84c0*/  SYNCS.PHASECHK.TRANS64.TRYWAIT P0, [R0+URZ+0x90], R5 ;  /* 0x00009005000075a7 */ /* 0x0022a400080011ff */
[----:B--2---:R-:W-:Y:S05]  /*84d0*/  @!P0 NANOSLEEP.SYNCS 0x989680 ;  /* 0x009896800000895d */ /* 0x004fea0003900000 */
[----:B------:R-:W2:Y:S02]  /*84e0*/  @!P0 SYNCS.PHASECHK.TRANS64 P0, [R0+URZ+0x90], R5 ;  /* 0x00009005000085a7 */ /* 0x000ea400080010ff */
[----:B--2---:R-:W-:Y:S05]  /*84f0*/  @!P0 BRA `(.L_x_69) ;  /* 0xfffffffc00f08947 */ /* 0x004fea000383ffff */
[----:B------:R-:W-:Y:S05]  /*8500*/  BRA `(.L_x_147) ;  /* 0xffffffb000d07947 */ /* 0x000fea000383ffff */
.L_x_71:
[----:B------:R-:W-:-:S07]  /*8510*/  MOV R0, UR8 ;  /* 0x0000000800007c02 */ /* 0x000fce0008000f00 */
.L_x_148:
[----:B-1----:R1:W2:Y:S02]  /*8520*/  SYNCS.PHASECHK.TRANS64.TRYWAIT P0, [R0+URZ+0xd0], R5 ;  /* 0x0000d005000075a7 */ /* 0x0022a400080011ff */
[----:B--2---:R-:W-:Y:S05]  /*8530*/  @!P0 NANOSLEEP.SYNCS 0x989680 ;  /* 0x009896800000895d */ /* 0x004fea0003900000 */
[----:B------:R-:W2:Y:S02]  /*8540*/  @!P0 SYNCS.PHASECHK.TRANS64 P0, [R0+URZ+0xd0], R5 ;  /* 0x0000d005000085a7 */ /* 0x000ea400080010ff */
[----:B--2---:R-:W-:Y:S05]  /*8550*/  @!P0 BRA `(.L_x_148) ;  /* 0xfffffffc00f08947 */ /* 0x004fea000383ffff */
[----:B------:R-:W-:Y:S05]  /*8560*/  BRA `(.L_x_149) ;  /* 0xffffffb4001c7947 */ /* 0x000fea000383ffff */
.L_x_74:
[----:B------:R-:W-:Y:S07]  /*8570*/  MOV R0, UR14 ;  /* 0x0000000e00007c02 */ /* 0x000fee0008000f00 */
.L_x_150:
[----:B-1----:R1:W2:Y:S02]  /*8580*/  SYNCS.PHASECHK.TRANS64.TRYWAIT P0, [R0+URZ], R5 ;  /* 0x00000005000075a7 */ /* 0x0022a400080011ff */
[----:B--2---:R-:W-:Y:S05]  /*8590*/  @!P0 NANOSLEEP.SYNCS 0x989680 ;  /* 0x009896800000895d */ /* 0x004fea0003900000 */
[----:B------:R-:W2:Y:S02]  /*85a0*/  @!P0 SYNCS.PHASECHK.TRANS64 P0, [R0+URZ], R5 ;  /* 0x00000005000085a7 */ /* 0x000ea400080010ff */
[----:B--2---:R-:W-:Y:S05]  /*85b0*/  @!P0 BRA `(.L_x_150) ;  /* 0xfffffffc00f08947 */ /* 0x004fea000383ffff */
[----:B------:R-:W-:Y:S05]  /*85c0*/  BRA `(.L_x_73) ;  /* 0xffffffb400307947 */ /* 0x000fea000383ffff */
.L_x_78:
[----:B-1----:R-:W-:-:S07]  /*85d0*/  MOV R0, UR8 ;  /* 0x0000000800007c02 */ /* 0x002fce0008000f00 */
.L_x_151:
[----:B-1----:R1:W2:Y:S02]  /*85e0*/  SYNCS.PHASECHK.TRANS64.TRYWAIT P0, [R0+URZ], R3 ;  /* 0x00000003000075a7 */ /* 0x0022a400080011ff */
[----:B--2---:R-:W-:Y:S05]  /*85f0*/  @!P0 NANOSLEEP.SYNCS 0x989680 ;  /* 0x009896800000895d */ /* 0x004fea0003900000 */
[----:B------:R-:W2:Y:S02]  /*8600*/  @!P0 SYNCS.PHASECHK.TRANS64 P0, [R0+URZ], R3 ;  /* 0x00000003000085a7 */ /* 0x000ea400080010ff */
[----:B--2---:R-:W-:Y:S05]  /*8610*/  @!P0 BRA `(.L_x_151) ;  /* 0xfffffffc00f08947 */ /* 0x004fea000383ffff */
[----:B------:R-:W-:Y:S05]  /*8620*/  BRA `(.L_x_152) ;  /* 0xffffffb800747947 */ /* 0x000fea000383ffff */
.L_x_79:
[----:B------:R-:W-:-:S07]  /*8630*/  MOV R0, UR8 ;  /* 0x0000000800007c02 */ /* 0x000fce0008000f00 */
.L_x_153:
[----:B-1----:R1:W2:Y:S02]  /*8640*/  SYNCS.PHASECHK.TRANS64.TRYWAIT P0, [R0+URZ], R3 ;  /* 0x00000003000075a7 */ /* 0x0022a400080011ff */
[----:B--2---:R-:W-:Y:S05]  /*8650*/  @!P0 NANOSLEEP.SYNCS 0x989680 ;  /* 0x009896800000895d */ /* 0x004fea0003900000 */
[----:B------:R-:W2:Y:S02]  /*8660*/  @!P0 SYNCS.PHASECHK.TRANS64 P0, [R0+URZ], R3 ;  /* 0x00000003000085a7 */ /* 0x000ea400080010ff */
[----:B--2---:R-:W-:Y:S05]  /*8670*/  @!P0 BRA `(.L_x_153) ;  /* 0xfffffffc00f08947 */ /* 0x004fea000383ffff */
[----:B------:R-:W-:Y:S05]  /*8680*/  BRA `(.L_x_154) ;  /* 0xffffffb800807947 */ /* 0x000fea000383ffff */
.L_x_80:
[----:B------:R-:W-:-:S07]  /*8690*/  MOV R0, UR8 ;  /* 0x0000000800007c02 */ /* 0x000fce0008000f00 */
.L_x_155:
[----:B-1----:R1:W2:Y:S02]  /*86a0*/  SYNCS.PHASECHK.TRANS64.TRYWAIT P0, [R0+URZ], R3 ;  /* 0x00000003000075a7 */ /* 0x0022a400080011ff */
[----:B--2---:R-:W-:Y:S05]  /*86b0*/  @!P0 NANOSLEEP.SYNCS 0x989680 ;  /* 0x009896800000895d */ /* 0x004fea0003900000 */
[----:B------:R-:W2:Y:S02]  /*86c0*/  @!P0 SYNCS.PHASECHK.TRANS64 P0, [R0+URZ], R3 ;  /* 0x00000003000085a7 */ /* 0x000ea400080010ff */
[----:B--2---:R-:W-:Y:S05]  /*86d0*/  @!P0 BRA `(.L_x_155) ;  /* 0xfffffffc00f08947 */ /* 0x004fea000383ffff */
[----:B------:R-:W-:Y:S05]  /*86e0*/  BRA `(.L_x_156) ;  /* 0xffffffb8008c7947 */ /* 0x000fea000383ffff */
.L_x_83:
[----:B------:R-:W-:-:S07]  /*86f0*/  MOV R0, UR7 ;  /* 0x0000000700007c02 */ /* 0x000fce0008000f00 */
.L_x_157:
[----:B-1----:R1:W2:Y:S02]  /*8700*/  SYNCS.PHASECHK.TRANS64.TRYWAIT P1, [R0+URZ+0x110], R3 ;  /* 0x00011003000075a7 */ /* 0x0022a400080211ff */
[----:B--2---:R-:W-:Y:S05]  /*8710*/  @!P1 NANOSLEEP.SYNCS 0x989680 ;  /* 0x009896800000995d */ /* 0x004fea0003900000 */
[----:B------:R-:W2:Y:S02]  /*8720*/  @!P1 SYNCS.PHASECHK.TRANS64 P1, [R0+URZ+0x110], R3 ;  /* 0x00011003000095a7 */ /* 0x000ea400080210ff */
[----:B--2---:R-:W-:Y:S05]  /*8730*/  @!P1 BRA `(.L_x_157) ;  /* 0xfffffffc00f09947 */ /* 0x004fea000383ffff */
[----:B------:R-:W-:Y:S05]  /*8740*/  BRA `(.L_x_158) ;  /* 0xffffffb800d87947 */ /* 0x000fea000383ffff */
.L_x_88:
[----:B--2---:R2:W4:Y:S02]  /*8750*/  SYNCS.PHASECHK.TRANS64.TRYWAIT P0, [R0+URZ+0x90], R3 ;  /* 0x00009003000075a7 */ /* 0x00452400080011ff */
[----:B----4-:R-:W-:Y:S05]  /*8760*/  @!P0 NANOSLEEP.SYNCS 0x989680 ;  /* 0x009896800000895d */ /* 0x010fea0003900000 */
[----:B------:R-:W4:Y:S02]  /*8770*/  @!P0 SYNCS.PHASECHK.TRANS64 P0, [R0+URZ+0x90], R3 ;  /* 0x00009003000085a7 */ /* 0x000f2400080010ff */
[----:B----4-:R-:W-:Y:S05]  /*8780*/  @!P0 BRA `(.L_x_88) ;  /* 0xfffffffc00f08947 */ /* 0x010fea000383ffff */
[----:B------:R-:W-:Y:S05]  /*8790*/  BRA `(.L_x_159) ;  /* 0xffffffbc00e47947 */ /* 0x000fea000383ffff */
.L_x_91:
[----:B------:R-:W-:Y:S07]  /*87a0*/  MOV R0, UR6 ;  /* 0x0000000600007c02 */ /* 0x000fee0008000f00 */
.L_x_160:
[----:B--2---:R2:W4:Y:S02]  /*87b0*/  SYNCS.PHASECHK.TRANS64.TRYWAIT P0, [R0+URZ+0x88], R3 ;  /* 0x00008803000075a7 */ /* 0x00452400080011ff */
[----:B----4-:R-:W-:Y:S05]  /*87c0*/  @!P0 NANOSLEEP.SYNCS 0x989680 ;  /* 0x009896800000895d */ /* 0x010fea0003900000 */
[----:B------:R-:W4:Y:S02]  /*87d0*/  @!P0 SYNCS.PHASECHK.TRANS64 P0, [R0+URZ+0x88], R3 ;  /* 0x00008803000085a7 */ /* 0x000f2400080010ff */
[----:B----4-:R-:W-:Y:S05]  /*87e0*/  @!P0 BRA `(.L_x_160) ;  /* 0xfffffffc00f08947 */ /* 0x010fea000383ffff */
[----:B------:R-:W-:Y:S05]  /*87f0*/  BRA `(.L_x_90) ;  /* 0xffffffc000c47947 */ /* 0x000fea000383ffff */
.L_x_94:
[----:B--2---:R-:W-:Y:S07]  /*8800*/  MOV R3, UR6 ;  /* 0x0000000600037c02 */ /* 0x004fee0008000f00 */
.L_x_161:
[----:B-1----:R1:W2:Y:S02]  /*8810*/  SYNCS.PHASECHK.TRANS64.TRYWAIT P0, [R3+URZ+0x70], R12 ;  /* 0x0000700c030075a7 */ /* 0x0022a400080011ff */
[----:B--2---:R-:W-:Y:S05]  /*8820*/  @!P0 NANOSLEEP.SYNCS 0x989680 ;  /* 0x009896800000895d */ /* 0x004fea0003900000 */
[----:B------:R-:W2:Y:S02]  /*8830*/  @!P0 SYNCS.PHASECHK.TRANS64 P0, [R3+URZ+0x70], R12 ;  /* 0x0000700c030085a7 */ /* 0x000ea400080010ff */
[----:B--2---:R-:W-:Y:S05]  /*8840*/  @!P0 BRA `(.L_x_161) ;  /* 0xfffffffc00f08947 */ /* 0x004fea000383ffff */
[----:B------:R-:W-:Y:S05]  /*8850*/  BRA `(.L_x_162) ;  /* 0xffffffc4003c7947 */ /* 0x000fea000383ffff */
.L_x_95:
[----:B------:R-:W-:Y:S07]  /*8860*/  MOV R3, UR6 ;  /* 0x0000000600037c02 */ /* 0x000fee0008000f00 */
.L_x_163:
[----:B-1----:R1:W2:Y:S02]  /*8870*/  SYNCS.PHASECHK.TRANS64.TRYWAIT P0, [R3+URZ+0x78], R12 ;  /* 0x0000780c030075a7 */ /* 0x0022a400080011ff */
[----:B--2---:R-:W-:Y:S05]  /*8880*/  @!P0 NANOSLEEP.SYNCS 0x989680 ;  /* 0x009896800000895d */ /* 0x004fea0003900000 */
[----:B------:R-:W2:Y:S02]  /*8890*/  @!P0 SYNCS.PHASECHK.TRANS64 P0, [R3+URZ+0x78], R12 ;  /* 0x0000780c030085a7 */ /* 0x000ea400080010ff */
[----:B--2---:R-:W-:Y:S05]  /*88a0*/  @!P0 BRA `(.L_x_163) ;  /* 0xfffffffc00f08947 */ /* 0x004fea000383ffff */
[----:B------:R-:W-:Y:S05]  /*88b0*/  BRA `(.L_x_164) ;  /* 0xffffffc400d47947 */ /* 0x000fea000383ffff */
.L_x_97:
[----:B------:R-:W-:-:S07]  /*88c0*/  MOV R0, UR6 ;  /* 0x0000000600007c02 */ /* 0x000fce0008000f00 */
.L_x_165:
[----:B-1----:R1:W4:Y:S02]  /*88d0*/  SYNCS.PHASECHK.TRANS64.TRYWAIT P0, [R0+URZ+0x70], R3 ;  /* 0x00007003000075a7 */ /* 0x00232400080011ff */
[----:B----4-:R-:W-:Y:S05]  /*88e0*/  @!P0 NANOSLEEP.SYNCS 0x989680 ;  /* 0x009896800000895d */ /* 0x010fea0003900000 */
[----:B------:R-:W4:Y:S02]  /*88f0*/  @!P0 SYNCS.PHASECHK.TRANS64 P0, [R0+URZ+0x70], R3 ;  /* 0x00007003000085a7 */ /* 0x000f2400080010ff */
[----:B----4-:R-:W-:Y:S05]  /*8900*/  @!P0 BRA `(.L_x_165) ;  /* 0xfffffffc00f08947 */ /* 0x010fea000383ffff */
[----:B------:R-:W-:Y:S05]  /*8910*/  BRA `(.L_x_166) ;  /* 0xffffffc8005c7947 */ /* 0x000fea000383ffff */
.L_x_99:
[----:B--2---:R2:W3:Y:S02]  /*8920*/  SYNCS.PHASECHK.TRANS64.TRYWAIT P0, [R0+URZ+0x90], R3 ;  /* 0x00009003000075a7 */ /* 0x0044e400080011ff */
[----:B---3--:R-:W-:Y:S05]  /*8930*/  @!P0 NANOSLEEP.SYNCS 0x989680 ;  /* 0x009896800000895d */ /* 0x008fea0003900000 */
[----:B------:R-:W3:Y:S02]  /*8940*/  @!P0 SYNCS.PHASECHK.TRANS64 P0, [R0+URZ+0x90], R3 ;  /* 0x00009003000085a7 */ /* 0x000ee400080010ff */
[----:B---3--:R-:W-:Y:S05]  /*8950*/  @!P0 BRA `(.L_x_99) ;  /* 0xfffffffc00f08947 */ /* 0x008fea000383ffff */
[----:B------:R-:W-:Y:S05]  /*8960*/  BRA `(.L_x_167) ;  /* 0xffffffcc00287947 */ /* 0x000fea000383ffff */
.L_x_110:
[----:B-1----:R1:W3:Y:S02]  /*8970*/  SYNCS.PHASECHK.TRANS64.TRYWAIT P1, [R3+URZ+0x60], R0 ;  /* 0x00006000030075a7 */ /* 0x0022e400080211ff */
[----:B---3--:R-:W-:Y:S05]  /*8980*/  @!P1 NANOSLEEP.SYNCS 0x989680 ;  /* 0x009896800000995d */ /* 0x008fea0003900000 */
[----:B------:R-:W3:Y:S02]  /*8990*/  @!P1 SYNCS.PHASECHK.TRANS64 P1, [R3+URZ+0x60], R0 ;  /* 0x00006000030095a7 */ /* 0x000ee400080210ff */
[----:B---3--:R-:W-:Y:S05]  /*89a0*/  @!P1 BRA `(.L_x_110) ;  /* 0xfffffffc00f09947 */ /* 0x008fea000383ffff */
[----:B------:R-:W-:Y:S05]  /*89b0*/  BRA `(.L_x_109) ;  /* 0xffffffd800387947 */ /* 0x000fea000383ffff */
.L_x_112:
[----:B---3--:R3:W4:Y:S02]  /*89c0*/  SYNCS.PHASECHK.TRANS64.TRYWAIT P0, [R110+URZ+0xb0], R5 ;  /* 0x0000b0056e0075a7 */ /* 0x00872400080011ff */
[----:B----4-:R-:W-:Y:S05]  /*89d0*/  @!P0 NANOSLEEP.SYNCS 0x989680 ;  /* 0x009896800000895d */ /* 0x010fea0003900000 */
[----:B------:R-:W4:Y:S02]  /*89e0*/  @!P0 SYNCS.PHASECHK.TRANS64 P0, [R110+URZ+0xb0], R5 ;  /* 0x0000b0056e0085a7 */ /* 0x000f2400080010ff */
[----:B----4-:R-:W-:Y:S05]  /*89f0*/  @!P0 BRA `(.L_x_112) ;  /* 0xfffffffc00f08947 */ /* 0x010fea000383ffff */
[----:B------:R-:W-:Y:S05]  /*8a00*/  BRA `(.L_x_111) ;  /* 0xffffffd8008c7947 */ /* 0x000fea000383ffff */
.L_x_120:
[----:B--2---:R2:W3:Y:S02]  /*8a10*/  SYNCS.PHASECHK.TRANS64.TRYWAIT P0, [R75+URZ+0x60], R0 ;  /* 0x000060004b0075a7 */ /* 0x0044e400080011ff */
[----:B---3--:R-:W-:Y:S05]  /*8a20*/  @!P0 NANOSLEEP.SYNCS 0x989680 ;  /* 0x009896800000895d */ /* 0x008fea0003900000 */
[----:B------:R-:W3:Y:S02]  /*8a30*/  @!P0 SYNCS.PHASECHK.TRANS64 P0, [R75+URZ+0x60], R0 ;  /* 0x000060004b0085a7 */ /* 0x000ee400080010ff */
[----:B---3--:R-:W-:Y:S05]  /*8a40*/  @!P0 BRA `(.L_x_120) ;  /* 0xfffffffc00f08947 */ /* 0x008fea000383ffff */
[----:B------:R-:W-:Y:S05]  /*8a50*/  BRA `(.L_x_119) ;  /* 0xffffffe400987947 */ /* 0x000fea000383ffff */
        .weak           $__internal_0_$__cuda_sm10x_tcgen05_guardrail_trap_col_being_dealloced_not_returned_by_alloc
        .type           $__internal_0_$__cuda_sm10x_tcgen05_guardrail_trap_col_being_dealloced_not_returned_by_alloc,@function
        .size           $__internal_0_$__cuda_sm10x_tcgen05_guardrail_trap_col_being_dealloced_not_returned_by_alloc,($__internal_1_$__cuda_sm10x_tcgen05_guardrail_trap_phase_invalid_during_alloc - $__internal_0_$__cuda_sm10x_tcgen05_guardrail_trap_col_being_dealloced_not_returned_by_alloc)
$__internal_0_$__cuda_sm10x_tcgen05_guardrail_trap_col_being_dealloced_not_returned_by_alloc:
[----:B------:R-:W-:Y:S05]  /*8a60*/  BPT.TRAP 0x1 ;  /* 0x000000040000795c */ /* 0x000fea0000300000 */
[----:B------:R-:W-:-:S04]  /*8a70*/  HFMA2 R3, -RZ, RZ, 0, 0 ;  /* 0x00000000ff037431 */ /* 0x000fc800000001ff */
[----:B------:R-:W-:Y:S05]  /*8a80*/  RET.REL.NODEC R2 `(_ZN7cutlass13device_kernelINS_4gemm6kernel13GemmUniversalIN4cute5tupleIJiiiiEEENS1_10collective13CollectiveMmaINS1_35MainloopSm100TmaUmmaWarpSpecializedILi6ELi2ELi4ENS5_IJNS4_1CILi2EEENSA_ILi1EEESC_EEEEENS5_IJNSA_ILi128EEESF_NSA_ILi256EEEEEEaNS5_IJlSC_lEEEaSI_NS4_8TiledMMAINS4_8MMA_AtomIJNS4_21SM100_MMA_S8_2x1SM_SSIaaiLi128ELi128ELNS4_4UMMA5MajorE0ELSN_0ELNSM_8SaturateE0EEEEEENS4_6LayoutINS5_IJSC_SC_SC_EEENS5_IJNSA_ILi0EEEST_ST_EEEEENS5_IJNS4_10UnderscoreESW_SW_EEEEENS4_18SM100_TMA_2SM_LOADENS4_14ComposedLayoutINS4_7SwizzleILi3ELi4ELi3EEENS4_18smem_ptr_flag_bitsILi8EEENSR_INS5_IJNSA_ILi8EEESF_EEENS5_IJSF_SC_EEEEEEEvNS4_8identityESZ_S19_vS1A_EENS_8epilogue10collective18CollectiveEpilogueINS1C_23Sm100TmaWarpSpecializedILi2ELi2ELi32ELb0ELb0EEEJNS5_IJNSA_ILi64EEESF_SG_EEENS5_IJNSR_IS1H_SC_EENSR_INS5_IJNSA_ILi32EEESB_EEENS5_IJSC_S1H_EEEEEEEEaSI_aSI_NS1C_6fusion15FusionCallbacksIS1G_NS1P_17LinearCombinationIaiaiLNS_15FloatRoundStyleE2EEES1I_S1O_JEEENS4_5SM1004TMEM4LOAD26SM100_TMEM_LOAD_32dp32b32xENS4_13SM90_TMA_LOADENS10_INS11_ILi1ELi4ELi3EEES14_NSR_INS5_IJS15_S1K_EEENS5_IJS1K_SC_EEEEEEENS4_39AutoVectorizingCopyWithAssumedAlignmentILi128EEENS4_14SM90_TMA_STOREES24_S26_S26_EEEvvEEEEvNT_6ParamsE) ;  /* 0xffffff74025c7950 */ /* 0x000fea0003c3ffff */
        .weak           $__internal_1_$__cuda_sm10x_tcgen05_guardrail_trap_phase_invalid_during_alloc
        .type           $__internal_1_$__cuda_sm10x_tcgen05_guardrail_trap_phase_invalid_during_alloc,@function
        .size           $__internal_1_$__cuda_sm10x_tcgen05_guardrail_trap_phase_invalid_during_alloc,($__internal_2_$__cuda_sm10x_tcgen05_guardrail_trap_unallocated_columns_being_dealloced - $__internal_1_$__cuda_sm10x_tcgen05_guardrail_trap_phase_invalid_during_alloc)
$__internal_1_$__cuda_sm10x_tcgen05_guardrail_trap_phase_invalid_during_alloc:
[----:B------:R-:W-:Y:S05]  /*8a90*/  BPT.TRAP 0x1 ;  /* 0x000000040000795c */ /* 0x000fea0000300000 */
[----:B------:R-:W-:-:S04]  /*8aa0*/  MOV R3, 0x0 ;  /* 0x0000000000037802 */ /* 0x000fc80000000f00 */
[----:B------:R-:W-:Y:S05]  /*8ab0*/  RET.REL.NODEC R2 `(_ZN7cutlass13device_kernelINS_4gemm6kernel13GemmUniversalIN4cute5tupleIJiiiiEEENS1_10collective13CollectiveMmaINS1_35MainloopSm100TmaUmmaWarpSpecializedILi6ELi2ELi4ENS5_IJNS4_1CILi2EEENSA_ILi1EEESC_EEEEENS5_IJNSA_ILi128EEESF_NSA_ILi256EEEEEEaNS5_IJlSC_lEEEaSI_NS4_8TiledMMAINS4_8MMA_AtomIJNS4_21SM100_MMA_S8_2x1SM_SSIaaiLi128ELi128ELNS4_4UMMA5MajorE0ELSN_0ELNSM_8SaturateE0EEEEEENS4_6LayoutINS5_IJSC_SC_SC_EEENS5_IJNSA_ILi0EEEST_ST_EEEEENS5_IJNS4_10UnderscoreESW_SW_EEEEENS4_18SM100_TMA_2SM_LOADENS4_14ComposedLayoutINS4_7SwizzleILi3ELi4ELi3EEENS4_18smem_ptr_flag_bitsILi8EEENSR_INS5_IJNSA_ILi8EEESF_EEENS5_IJSF_SC_EEEEEEEvNS4_8identityESZ_S19_vS1A_EENS_8epilogue10collective18CollectiveEpilogueINS1C_23Sm100TmaWarpSpecializedILi2ELi2ELi32ELb0ELb0EEEJNS5_IJNSA_ILi64EEESF_SG_EEENS5_IJNSR_IS1H_SC_EENSR_INS5_IJNSA_ILi32EEESB_EEENS5_IJSC_S1H_EEEEEEEEaSI_aSI_NS1C_6fusion15FusionCallbacksIS1G_NS1P_17LinearCombinationIaiaiLNS_15FloatRoundStyleE2EEES1I_S1O_JEEENS4_5SM1004TMEM4LOAD26SM100_TMEM_LOAD_32dp32b32xENS4_13SM90_TMA_LOADENS10_INS11_ILi1ELi4ELi3EEES14_NSR_INS5_IJS15_S1K_EEENS5_IJS1K_SC_EEEEEEENS4_39AutoVectorizingCopyWithAssumedAlignmentILi128EEENS4_14SM90_TMA_STOREES24_S26_S26_EEEvvEEEEvNT_6ParamsE) ;  /* 0xffffff7402507950 */ /* 0x000fea0003c3ffff */
        .weak           $__internal_2_$__cuda_sm10x_tcgen05_guardrail_trap_unallocated_columns_being_dealloced
        .type           $__internal_2_$__cuda_sm10x_tcgen05_guardrail_trap_unallocated_columns_being_dealloced,@function
        .size           $__internal_2_$__cuda_sm10x_tcgen05_guardrail_trap_unallocated_columns_being_dealloced,(.L_x_169 - $__internal_2_$__cuda_sm10x_tcgen05_guardrail_trap_unallocated_columns_being_dealloced)
$__internal_2_$__cuda_sm10x_tcgen05_guardrail_trap_unallocated_columns_being_dealloced:
[----:B------:R-:W-:Y:S05]  /*8ac0*/  BPT.TRAP 0x1 ;  /* 0x000000040000795c */ /* 0x000fea0000300000 */
[----:B------:R-:W-:-:S04]  /*8ad0*/  HFMA2 R3, -RZ, RZ, 0, 0 ;  /* 0x00000000ff037431 */ /* 0x000fc800000001ff */
[----:B------:R-:W-:Y:S05]  /*8ae0*/  RET.REL.NODEC R2 `(_ZN7cutlass13device_kernelINS_4gemm6kernel13GemmUniversalIN4cute5tupleIJiiiiEEENS1_10collective13CollectiveMmaINS1_35MainloopSm100TmaUmmaWarpSpecializedILi6ELi2ELi4ENS5_IJNS4_1CILi2EEENSA_ILi1EEESC_EEEEENS5_IJNSA_ILi128EEESF_NSA_ILi256EEEEEEaNS5_IJlSC_lEEEaSI_NS4_8TiledMMAINS4_8MMA_AtomIJNS4_21SM100_MMA_S8_2x1SM_SSIaaiLi128ELi128ELNS4_4UMMA5MajorE0ELSN_0ELNSM_8SaturateE0EEEEEENS4_6LayoutINS5_IJSC_SC_SC_EEENS5_IJNSA_ILi0EEEST_ST_EEEEENS5_IJNS4_10UnderscoreESW_SW_EEEEENS4_18SM100_TMA_2SM_LOADENS4_14ComposedLayoutINS4_7SwizzleILi3ELi4ELi3EEENS4_18smem_ptr_flag_bitsILi8EEENSR_INS5_IJNSA_ILi8EEESF_EEENS5_IJSF_SC_EEEEEEEvNS4_8identityESZ_S19_vS1A_EENS_8epilogue10collective18CollectiveEpilogueINS1C_23Sm100TmaWarpSpecializedILi2ELi2ELi32ELb0ELb0EEEJNS5_IJNSA_ILi64EEESF_SG_EEENS5_IJNSR_IS1H_SC_EENSR_INS5_IJNSA_ILi32EEESB_EEENS5_IJSC_S1H_EEEEEEEEaSI_aSI_NS1C_6fusion15FusionCallbacksIS1G_NS1P_17LinearCombinationIaiaiLNS_15FloatRoundStyleE2EEES1I_S1O_JEEENS4_5SM1004TMEM4LOAD26SM100_TMEM_LOAD_32dp32b32xENS4_13SM90_TMA_LOADENS10_INS11_ILi1ELi4ELi3EEES14_NSR_INS5_IJS15_S1K_EEENS5_IJS1K_SC_EEEEEEENS4_39AutoVectorizingCopyWithAssumedAlignmentILi128EEENS4_14SM90_TMA_STOREES24_S26_S26_EEEvvEEEEvNT_6ParamsE) ;  /* 0xffffff7402447950 */ /* 0x000fea0003c3ffff */
.L_x_168:
[----:B------:R-:W-:-:S00]  /*8af0*/  BRA `(.L_x_168) ;  /* 0xfffffffc00fc7947 */ /* 0x000fc0000383ffff */
[----:B------:R-:W-:-:S00]  /*8b00*/  NOP ;  /* 0x0000000000007918 */ /* 0x000fc00000000000 */
[----:B------:R-:W-:-:S00]  /*8b10*/  NOP ;  /* 0x0000000000007918 */ /* 0x000fc00000000000 */
[----:B------:R-:W-:-:S00]  /*8b20*/  NOP ;  /* 0x0000000000007918 */ /* 0x000fc00000000000 */
[----:B------:R-:W-:-:S00]  /*8b30*/  NOP ;  /* 0x0000000000007918 */ /* 0x000fc00000000000 */
[----:B------:R-:W-:-:S00]  /*8b40*/  NOP ;  /* 0x0000000000007918 */ /* 0x000fc00000000000 */
[----:B------:R-:W-:-:S00]  /*8b50*/  NOP ;  /* 0x0000000000007918 */ /* 0x000fc00000000000 */
[----:B------:R-:W-:-:S00]  /*8b60*/  NOP ;  /* 0x0000000000007918 */ /* 0x000fc00000000000 */
[----:B------:R-:W-:-:S00]  /*8b70*/  NOP ;  /* 0x0000000000007918 */ /* 0x000fc00000000000 */
.L_x_169:


//--------------------- .nv.global.init           --------------------------
	.section	.nv.global.init,"aw",@progbits
.nv.global.init:
	.type		$str$27,@object
	.size		$str$27,($str$28 - $str$27)
$str$27:
        /*0000*/ 	.byte	0x28, 0x61, 0x64, 0x64, 0x72, 0x65, 0x73, 0x73, 0x20, 0x26, 0x20, 0x6d, 0x61, 0x73, 0x6b, 0x29
        /*0010*/ 	.byte	0x20, 0x3d, 0x3d, 0x20, 0x30, 0x00
	.type		$str$28,@object
	.size		$str$28,($str$26 - $str$28)
$str$28:
        /*0016*/ 	.byte	0x2f, 0x74, 0x6d, 0x70, 0x2f, 0x63, 0x75, 0x74, 0x6c, 0x61, 0x73, 0x73, 0x5f, 0x73, 0x77, 0x65
        /*0026*/ 	.byte	0x65, 0x70, 0x5f, 0x73, 0x72, 0x63, 0x2f, 0x69, 0x6e, 0x63, 0x6c, 0x75, 0x64, 0x65, 0x2f, 0x63
        /*0036*/ 	.byte	0x75, 0x74, 0x65, 0x2f, 0x70, 0x6f, 0x69, 0x6e, 0x74, 0x65, 0x72, 0x5f, 0x66, 0x6c, 0x61, 0x67
        /*0046*/ 	.byte	0x67, 0x65, 0x64, 0x2e, 0x68, 0x70, 0x70, 0x00
	.type		$str$26,@object
	.size		$str$26,($str$25 - $str$26)
$str$26:
        /*004e*/ 	.byte	0x2f, 0x74, 0x6d, 0x70, 0x2f, 0x63, 0x75, 0x74, 0x6c, 0x61, 0x73, 0x73, 0x5f, 0x73, 0x77, 0x65
        /*005e*/ 	.byte	0x65, 0x70, 0x5f, 0x73, 0x72, 0x63, 0x2f, 0x69, 0x6e, 0x63, 0x6c, 0x75, 0x64, 0x65, 0x2f, 0x63
        /*006e*/ 	.byte	0x75, 0x74, 0x65, 0x2f, 0x61, 0x74, 0x6f, 0x6d, 0x2f, 0x63, 0x6f, 0x70, 0x79, 0x5f, 0x74, 0x72
        /*007e*/ 	.byte	0x61, 0x69, 0x74, 0x73, 0x5f, 0x73, 0x6d, 0x31, 0x30, 0x30, 0x2e, 0x68, 0x70, 0x70, 0x00
	.type		$str$25,@object
	.size		$str$25,(__unnamed_1 - $str$25)
$str$25:
        /*008d*/ 	.byte	0x28, 0x28, 0x75, 0x69, 0x6e, 0x74, 0x33, 0x32, 0x5f, 0x74, 0x28, 0x74, 0x68, 0x72, 0x65, 0x61
        /*009d*/ 	.byte	0x64, 0x49, 0x64, 0x78, 0x2e, 0x78, 0x29, 0x20, 0x2f, 0x20, 0x33, 0x32, 0x29, 0x20, 0x25, 0x20
        /*00ad*/ 	.byte	0x34, 0x29, 0x20, 0x3d, 0x3d, 0x20, 0x28, 0x28, 0x28, 0x74, 0x6d, 0x65, 0x6d, 0x5f, 0x61, 0x64
        /*00bd*/ 	.byte	0x64, 0x72, 0x20, 0x3e, 0x3e, 0x20, 0x31, 0x36, 0x29, 0x20, 0x2f, 0x20, 0x33, 0x32, 0x29, 0x20
        /*00cd*/ 	.byte	0x25, 0x20, 0x34, 0x29, 0x00
	.type		__unnamed_1,@object
	.size		__unnamed_1,(__unnamed_2 - __unnamed_1)
__unnamed_1:
        /*00d2*/ 	.byte	0x61, 0x75, 0x74, 0x6f, 0x20, 0x63, 0x75, 0x74, 0x65, 0x3a, 0x3a, 0x61, 0x73, 0x5f, 0x70, 0x6f
        /* <DEDUP_REMOVED lines=24> */
        /*0262*/ 	.byte	0x3e, 0x3e, 0x5d, 0x00
	.type		__unnamed_2,@object
	.size		__unnamed_2,(.L_2 - __unnamed_2)
__unnamed_2:
        /* <DEDUP_REMOVED lines=41> */
.L_2:


//--------------------- .nv.shared._ZN7cutlass13device_kernelINS_4gemm6kernel13GemmUniversalIN4cute5tupleIJiiiiEEENS1_10collective13CollectiveMmaINS1_35MainloopSm100TmaUmmaWarpSpecializedILi6ELi2ELi4ENS5_IJNS4_1CILi2EEENSA_ILi1EEESC_EEEEENS5_IJNSA_ILi128EEESF_NSA_ILi256EEEEEEaNS5_IJlSC_lEEEaSI_NS4_8TiledMMAINS4_8MMA_AtomIJNS4_21SM100_MMA_S8_2x1SM_SSIaaiLi128ELi128ELNS4_4UMMA5MajorE0ELSN_0ELNSM_8SaturateE0EEEEEENS4_6LayoutINS5_IJSC_SC_SC_EEENS5_IJNSA_ILi0EEEST_ST_EEEEENS5_IJNS4_10UnderscoreESW_SW_EEEEENS4_18SM100_TMA_2SM_LOADENS4_14ComposedLayoutINS4_7SwizzleILi3ELi4ELi3EEENS4_18smem_ptr_flag_bitsILi8EEENSR_INS5_IJNSA_ILi8EEESF_EEENS5_IJSF_SC_EEEEEEEvNS4_8identityESZ_S19_vS1A_EENS_8epilogue10collective18CollectiveEpilogueINS1C_23Sm100TmaWarpSpecializedILi2ELi2ELi32ELb0ELb0EEEJNS5_IJNSA_ILi64EEESF_SG_EEENS5_IJNSR_IS1H_SC_EENSR_INS5_IJNSA_ILi32EEESB_EEENS5_IJSC_S1H_EEEEEEEEaSI_aSI_NS1C_6fusion15FusionCallbacksIS1G_NS1P_17LinearCombinationIaiaiLNS_15FloatRoundStyleE2EEES1I_S1O_JEEENS4_5SM1004TMEM4LOAD26SM100_TMEM_LOAD_32dp32b32xENS4_13SM90_TMA_LOADENS10_INS11_ILi1ELi4ELi3EEES14_NSR_INS5_IJS15_S1K_EEENS5_IJS1K_SC_EEEEEEENS4_39AutoVectorizingCopyWithAssumedAlignmentILi128EEENS4_14SM90_TMA_STOREES24_S26_S26_EEEvvEEEEvNT_6ParamsE --------------------------
	.section	.nv.shared._ZN7cutlass13device_kernelINS_4gemm6kernel13GemmUniversalIN4cute5tupleIJiiiiEEENS1_10collective13CollectiveMmaINS1_35MainloopSm100TmaUmmaWarpSpecializedILi6ELi2ELi4ENS5_IJNS4_1CILi2EEENSA_ILi1EEESC_EEEEENS5_IJNSA_ILi128EEESF_NSA_ILi256EEEEEEaNS5_IJlSC_lEEEaSI_NS4_8TiledMMAINS4_8MMA_AtomIJNS4_21SM100_MMA_S8_2x1SM_SSIaaiLi128ELi128ELNS4_4UMMA5MajorE0ELSN_0ELNSM_8SaturateE0EEEEEENS4_6LayoutINS5_IJSC_SC_SC_EEENS5_IJNSA_ILi0EEEST_ST_EEEEENS5_IJNS4_10UnderscoreESW_SW_EEEEENS4_18SM100_TMA_2SM_LOADENS4_14ComposedLayoutINS4_7SwizzleILi3ELi4ELi3EEENS4_18smem_ptr_flag_bitsILi8EEENSR_INS5_IJNSA_ILi8EEESF_EEENS5_IJSF_SC_EEEEEEEvNS4_8identityESZ_S19_vS1A_EENS_8epilogue10collective18CollectiveEpilogueINS1C_23Sm100TmaWarpSpecializedILi2ELi2ELi32ELb0ELb0EEEJNS5_IJNSA_ILi64EEESF_SG_EEENS5_IJNSR_IS1H_SC_EENSR_INS5_IJNSA_ILi32EEESB_EEENS5_IJSC_S1H_EEEEEEEEaSI_aSI_NS1C_6fusion15FusionCallbacksIS1G_NS1P_17LinearCombinationIaiaiLNS_15FloatRoundStyleE2EEES1I_S1O_JEEENS4_5SM1004TMEM4LOAD26SM100_TMEM_LOAD_32dp32b32xENS4_13SM90_TMA_LOADENS10_INS11_ILi1ELi4ELi3EEES14_NSR_INS5_IJS15_S1K_EEENS5_IJS1K_SC_EEEEEEENS4_39AutoVectorizingCopyWithAssumedAlignmentILi128EEENS4_14SM90_TMA_STOREES24_S26_S26_EEEvvEEEEvNT_6ParamsE,"aw",@nobits
	.sectionflags	@""
	.align	16
	.zero		1024


//--------------------- .nv.shared.reserved.0     --------------------------
	.section	.nv.shared.reserved.0,"aw",@nobits
	.weak		__nv_reservedSMEM_offset_0_alias
	.size		__nv_reservedSMEM_offset_0_alias, 0, 64
	.other		__nv_reservedSMEM_offset_0_alias,@"STO_CUDA_RESERVED_SHARED STV_DEFAULT"
__nv_reservedSMEM_offset_0_alias:
	.zero		0
.nv.shared.reserved.0:
	.zero		64
	.weak		__nv_reservedSMEM_tcgen05_partition
	.type		__nv_reservedSMEM_tcgen05_partition,@object
	.size		__nv_reservedSMEM_tcgen05_partition,(.L_0 - __nv_reservedSMEM_tcgen05_partition)
__nv_reservedSMEM_tcgen05_partition:
	.zero		32
.L_0:


//--------------------- .nv.global                --------------------------
	.section	.nv.global,"aw",@nobits
.nv.global:
	.type		_ZN40_INTERNAL_dcd15259_4_k_cu_33326dbe_178304cute1_E,@object
	.size		_ZN40_INTERNAL_dcd15259_4_k_cu_33326dbe_178304cute1_E,(_ZN40_INTERNAL_dcd15259_4_k_cu_33326dbe_178304cuda3std3__45__cpo6cbeginE - _ZN40_INTERNAL_dcd15259_4_k_cu_33326dbe_178304cute1_E)
_ZN40_INTERNAL_dcd15259_4_k_cu_33326dbe_178304cute1_E:
	.zero		1
	.type		_ZN40_INTERNAL_dcd15259_4_k_cu_33326dbe_178304cuda3std3__45__cpo6cbeginE,@object
	.size		_ZN40_INTERNAL_dcd15259_4_k_cu_33326dbe_178304cuda3std3__45__cpo6cbeginE,(_ZN40_INTERNAL_dcd15259_4_k_cu_33326dbe_178304cuda3std3__48in_placeE - _ZN40_INTERNAL_dcd15259_4_k_cu_33326dbe_178304cuda3std3__45__cpo6cbeginE)
_ZN40_INTERNAL_dcd15259_4_k_cu_33326dbe_178304cuda3std3__45__cpo6cbeginE:
	.zero		1
	.type		_ZN40_INTERNAL_dcd15259_4_k_cu_33326dbe_178304cuda3std3__48in_placeE,@object
	.size		_ZN40_INTERNAL_dcd15259_4_k_cu_33326dbe_178304cuda3std3__48in_placeE,(_ZN40_INTERNAL_dcd15259_4_k_cu_33326dbe_178304cuda3std6ranges3__45__cpo9iter_moveE - _ZN40_INTERNAL_dcd15259_4_k_cu_33326dbe_178304cuda3std3__48in_placeE)
_ZN40_INTERNAL_dcd15259_4_k_cu_33326dbe_178304cuda3std3__48in_placeE:
	.zero		1
	.type		_ZN40_INTERNAL_dcd15259_4_k_cu_33326dbe_178304cuda3std6ranges3__45__cpo9iter_moveE,@object
	.size		_ZN40_INTERNAL_dcd15259_4_k_cu_33326dbe_178304cuda3std6ranges3__45__cpo9iter_moveE,(_ZN40_INTERNAL_dcd15259_4_k_cu_33326dbe_178304cuda3std3__45__cpo5beginE - _ZN40_INTERNAL_dcd15259_4_k_cu_33326dbe_178304cuda3std6ranges3__45__cpo9iter_moveE)
_ZN40_INTERNAL_dcd15259_4_k_cu_33326dbe_178304cuda3std6ranges3__45__cpo9iter_moveE:
	.zero		1
	.type		_ZN40_INTERNAL_dcd15259_4_k_cu_33326dbe_178304cuda3std3__45__cpo5beginE,@object
	.size		_ZN40_INTERNAL_dcd15259_4_k_cu_33326dbe_178304cuda3std3__45__cpo5beginE,(_ZN40_INTERNAL_dcd15259_4_k_cu_33326dbe_178304cuda3std3__442_GLOBAL__N__dcd15259_4_k_cu_33326dbe_178306ignoreE - _ZN40_INTERNAL_dcd15259_4_k_cu_33326dbe_178304cuda3std3__45__cpo5beginE)
_ZN40_INTERNAL_dcd15259_4_k_cu_33326dbe_178304cuda3std3__45__cpo5beginE:
	.zero		1
	.type		_ZN40_INTERNAL_dcd15259_4_k_cu_33326dbe_178304cuda3std3__442_GLOBAL__N__dcd15259_4_k_cu_33326dbe_178306ignoreE,@object
	.size		_ZN40_INTERNAL_dcd15259_4_k_cu_33326dbe_178304cuda3std3__442_GLOBAL__N__dcd15259_4_k_cu_33326dbe_178306ignoreE,(_ZN40_INTERNAL_dcd15259_4_k_cu_33326dbe_178304cute7productE - _ZN40_INTERNAL_dcd15259_4_k_cu_33326dbe_178304cuda3std3__442_GLOBAL__N__dcd15259_4_k_cu_33326dbe_178306ignoreE)
_ZN40_INTERNAL_dcd15259_4_k_cu_33326dbe_178304cuda3std3__442_GLOBAL__N__dcd15259_4_k_cu_33326dbe_178306ignoreE:
	.zero		1
	.type		_ZN40_INTERNAL_dcd15259_4_k_cu_33326dbe_178304cute7productE,@object
	.size		_ZN40_INTERNAL_dcd15259_4_k_cu_33326dbe_178304cute7productE,(_ZN40_INTERNAL_dcd15259_4_k_cu_33326dbe_178304cuda3std3__45__cpo3endE - _ZN40_INTERNAL_dcd15259_4_k_cu_33326dbe_178304cute7productE)
_ZN40_INTERNAL_dcd15259_4_k_cu_33326dbe_178304cute7productE:
	.zero		1
	.type		_ZN40_INTERNAL_dcd15259_4_k_cu_33326dbe_178304cuda3std3__45__cpo3endE,@object
	.size		_ZN40_INTERNAL_dcd15259_4_k_cu_33326dbe_178304cuda3std3__45__cpo3endE,(_ZN40_INTERNAL_dcd15259_4_k_cu_33326dbe_178304cuda3std3__419piecewise_constructE - _ZN40_INTERNAL_dcd15259_4_k_cu_33326dbe_178304cuda3std3__45__cpo3endE)
_ZN40_INTERNAL_dcd15259_4_k_cu_33326dbe_178304cuda3std3__45__cpo3endE:
	.zero		1
	.type		_ZN40_INTERNAL_dcd15259_4_k_cu_33326dbe_178304cuda3std3__419piecewise_constructE,@object
	.size		_ZN40_INTERNAL_dcd15259_4_k_cu_33326dbe_178304cuda3std3__419piecewise_constructE,(_ZN40_INTERNAL_dcd15259_4_k_cu_33326dbe_178304cuda3std3__45__cpo4cendE - _ZN40_INTERNAL_dcd15259_4_k_cu_33326dbe_178304cuda3std3__419piecewise_constructE)
_ZN40_INTERNAL_dcd15259_4_k_cu_33326dbe_178304cuda3std3__419piecewise_constructE:
	.zero		1
	.type		_ZN40_INTERNAL_dcd15259_4_k_cu_33326dbe_178304cuda3std3__45__cpo4cendE,@object
	.size		_ZN40_INTERNAL_dcd15259_4_k_cu_33326dbe_178304cuda3std3__45__cpo4cendE,(_ZN40_INTERNAL_dcd15259_4_k_cu_33326dbe_178304cuda3std6ranges3__45__cpo4swapE - _ZN40_INTERNAL_dcd15259_4_k_cu_33326dbe_178304cuda3std3__45__cpo4cendE)
_ZN40_INTERNAL_dcd15259_4_k_cu_33326dbe_178304cuda3std3__45__cpo4cendE:
	.zero		1
	.type		_ZN40_INTERNAL_dcd15259_4_k_cu_33326dbe_178304cuda3std6ranges3__45__cpo4swapE,@object
	.size		_ZN40_INTERNAL_dcd15259_4_k_cu_33326dbe_178304cuda3std6ranges3__45__cpo4swapE,(.L_10 - _ZN40_INTERNAL_dcd15259_4_k_cu_33326dbe_178304cuda3std6ranges3__45__cpo4swapE)
_ZN40_INTERNAL_dcd15259_4_k_cu_33326dbe_178304cuda3std6ranges3__45__cpo4swapE:
	.zero		1
.L_10:


//--------------------- .nv.constant0._ZN7cutlass13device_kernelINS_4gemm6kernel13GemmUniversalIN4cute5tupleIJiiiiEEENS1_10collective13CollectiveMmaINS1_35MainloopSm100TmaUmmaWarpSpecializedILi6ELi2ELi4ENS5_IJNS4_1CILi2EEENSA_ILi1EEESC_EEEEENS5_IJNSA_ILi128EEESF_NSA_ILi256EEEEEEaNS5_IJlSC_lEEEaSI_NS4_8TiledMMAINS4_8MMA_AtomIJNS4_21SM100_MMA_S8_2x1SM_SSIaaiLi128ELi128ELNS4_4UMMA5MajorE0ELSN_0ELNSM_8SaturateE0EEEEEENS4_6LayoutINS5_IJSC_SC_SC_EEENS5_IJNSA_ILi0EEEST_ST_EEEEENS5_IJNS4_10UnderscoreESW_SW_EEEEENS4_18SM100_TMA_2SM_LOADENS4_14ComposedLayoutINS4_7SwizzleILi3ELi4ELi3EEENS4_18smem_ptr_flag_bitsILi8EEENSR_INS5_IJNSA_ILi8EEESF_EEENS5_IJSF_SC_EEEEEEEvNS4_8identityESZ_S19_vS1A_EENS_8epilogue10collective18CollectiveEpilogueINS1C_23Sm100TmaWarpSpecializedILi2ELi2ELi32ELb0ELb0EEEJNS5_IJNSA_ILi64EEESF_SG_EEENS5_IJNSR_IS1H_SC_EENSR_INS5_IJNSA_ILi32EEESB_EEENS5_IJSC_S1H_EEEEEEEEaSI_aSI_NS1C_6fusion15FusionCallbacksIS1G_NS1P_17LinearCombinationIaiaiLNS_15FloatRoundStyleE2EEES1I_S1O_JEEENS4_5SM1004TMEM4LOAD26SM100_TMEM_LOAD_32dp32b32xENS4_13SM90_TMA_LOADENS10_INS11_ILi1ELi4ELi3EEES14_NSR_INS5_IJS15_S1K_EEENS5_IJS1K_SC_EEEEEEENS4_39AutoVectorizingCopyWithAssumedAlignmentILi128EEENS4_14SM90_TMA_STOREES24_S26_S26_EEEvvEEEEvNT_6ParamsE --------------------------
	.section	.nv.constant0._ZN7cutlass13device_kernelINS_4gemm6kernel13GemmUniversalIN4cute5tupleIJiiiiEEENS1_10collective13CollectiveMmaINS1_35MainloopSm100TmaUmmaWarpSpecializedILi6ELi2ELi4ENS5_IJNS4_1CILi2EEENSA_ILi1EEESC_EEEEENS5_IJNSA_ILi128EEESF_NSA_ILi256EEEEEEaNS5_IJlSC_lEEEaSI_NS4_8TiledMMAINS4_8MMA_AtomIJNS4_21SM100_MMA_S8_2x1SM_SSIaaiLi128ELi128ELNS4_4UMMA5MajorE0ELSN_0ELNSM_8SaturateE0EEEEEENS4_6LayoutINS5_IJSC_SC_SC_EEENS5_IJNSA_ILi0EEEST_ST_EEEEENS5_IJNS4_10UnderscoreESW_SW_EEEEENS4_18SM100_TMA_2SM_LOADENS4_14ComposedLayoutINS4_7SwizzleILi3ELi4ELi3EEENS4_18smem_ptr_flag_bitsILi8EEENSR_INS5_IJNSA_ILi8EEESF_EEENS5_IJSF_SC_EEEEEEEvNS4_8identityESZ_S19_vS1A_EENS_8epilogue10collective18CollectiveEpilogueINS1C_23Sm100TmaWarpSpecializedILi2ELi2ELi32ELb0ELb0EEEJNS5_IJNSA_ILi64EEESF_SG_EEENS5_IJNSR_IS1H_SC_EENSR_INS5_IJNSA_ILi32EEESB_EEENS5_IJSC_S1H_EEEEEEEEaSI_aSI_NS1C_6fusion15FusionCallbacksIS1G_NS1P_17LinearCombinationIaiaiLNS_15FloatRoundStyleE2EEES1I_S1O_JEEENS4_5SM1004TMEM4LOAD26SM100_TMEM_LOAD_32dp32b32xENS4_13SM90_TMA_LOADENS10_INS11_ILi1ELi4ELi3EEES14_NSR_INS5_IJS15_S1K_EEENS5_IJS1K_SC_EEEEEEENS4_39AutoVectorizingCopyWithAssumedAlignmentILi128EEENS4_14SM90_TMA_STOREES24_S26_S26_EEEvvEEEEvNT_6ParamsE,"a",@progbits
	.sectionflags	@""
	.align	4
.nv.constant0._ZN7cutlass13device_kernelINS_4gemm6kernel13GemmUniversalIN4cute5tupleIJiiiiEEENS1_10collective13CollectiveMmaINS1_35MainloopSm100TmaUmmaWarpSpecializedILi6ELi2ELi4ENS5_IJNS4_1CILi2EEENSA_ILi1EEESC_EEEEENS5_IJNSA_ILi128EEESF_NSA_ILi256EEEEEEaNS5_IJlSC_lEEEaSI_NS4_8TiledMMAINS4_8MMA_AtomIJNS4_21SM100_MMA_S8_2x1SM_SSIaaiLi128ELi128ELNS4_4UMMA5MajorE0ELSN_0ELNSM_8SaturateE0EEEEEENS4_6LayoutINS5_IJSC_SC_SC_EEENS5_IJNSA_ILi0EEEST_ST_EEEEENS5_IJNS4_10UnderscoreESW_SW_EEEEENS4_18SM100_TMA_2SM_LOADENS4_14ComposedLayoutINS4_7SwizzleILi3ELi4ELi3EEENS4_18smem_ptr_flag_bitsILi8EEENSR_INS5_IJNSA_ILi8EEESF_EEENS5_IJSF_SC_EEEEEEEvNS4_8identityESZ_S19_vS1A_EENS_8epilogue10collective18CollectiveEpilogueINS1C_23Sm100TmaWarpSpecializedILi2ELi2ELi32ELb0ELb0EEEJNS5_IJNSA_ILi64EEESF_SG_EEENS5_IJNSR_IS1H_SC_EENSR_INS5_IJNSA_ILi32EEESB_EEENS5_IJSC_S1H_EEEEEEEEaSI_aSI_NS1C_6fusion15FusionCallbacksIS1G_NS1P_17LinearCombinationIaiaiLNS_15FloatRoundStyleE2EEES1I_S1O_JEEENS4_5SM1004TMEM4LOAD26SM100_TMEM_LOAD_32dp32b32xENS4_13SM90_TMA_LOADENS10_INS11_ILi1ELi4ELi3EEES14_NSR_INS5_IJS15_S1K_EEENS5_IJS1K_SC_EEEEEEENS4_39AutoVectorizingCopyWithAssumedAlignmentILi128EEENS4_14SM90_TMA_STOREES24_S26_S26_EEEvvEEEEvNT_6ParamsE:
	.zero		2944


//--------------------- SYMBOLS --------------------------

	.type		.nv.reservedSmem.offset0,@object
	.size		.nv.reservedSmem.offset0,0x4
	.type		.nv.reservedSmem.cap,@object
	.size		.nv.reservedSmem.cap,0x4
	.type		__assertfail,@function
